//
// Generated by NVIDIA NVVM Compiler
//
// Compiler Build ID: CL-36424714
// Cuda compilation tools, release 13.0, V13.0.88
// Based on NVVM 20.0.0
//

.version 9.0
.target sm_100
.address_size 64

	// .globl	_Z6ab_gpuPKfS0_Pfiii
// _ZZ6ab_gpuPKfS0_PfiiiE3sA1 has been demoted
// _ZZ6ab_gpuPKfS0_PfiiiE3sA2 has been demoted
// _ZZ6ab_gpuPKfS0_PfiiiE3sA3 has been demoted
// _ZZ6ab_gpuPKfS0_PfiiiE3sA4 has been demoted
// _ZZ6ab_gpuPKfS0_PfiiiE3sB1 has been demoted
// _ZZ6ab_gpuPKfS0_PfiiiE3sB2 has been demoted
// _ZZ6ab_gpuPKfS0_PfiiiE3sB3 has been demoted
// _ZZ6ab_gpuPKfS0_PfiiiE3sB4 has been demoted
// _ZZ8ab16_gpuPKfS0_PfiiiE3sA1 has been demoted
// _ZZ8ab16_gpuPKfS0_PfiiiE3sB1 has been demoted

.visible .entry _Z6ab_gpuPKfS0_Pfiii(
	.param .u64 .ptr .align 1 _Z6ab_gpuPKfS0_Pfiii_param_0,
	.param .u64 .ptr .align 1 _Z6ab_gpuPKfS0_Pfiii_param_1,
	.param .u64 .ptr .align 1 _Z6ab_gpuPKfS0_Pfiii_param_2,
	.param .u32 _Z6ab_gpuPKfS0_Pfiii_param_3,
	.param .u32 _Z6ab_gpuPKfS0_Pfiii_param_4,
	.param .u32 _Z6ab_gpuPKfS0_Pfiii_param_5
)
{
	.reg .pred 	%p<7>;
	.reg .b32 	%r<71>;
	.reg .b32 	%f<155>;
	.reg .b64 	%rd<24>;
	// demoted variable
	.shared .align 4 .b8 _ZZ6ab_gpuPKfS0_PfiiiE3sA1[1024];
	// demoted variable
	.shared .align 4 .b8 _ZZ6ab_gpuPKfS0_PfiiiE3sA2[1024];
	// demoted variable
	.shared .align 4 .b8 _ZZ6ab_gpuPKfS0_PfiiiE3sA3[1024];
	// demoted variable
	.shared .align 4 .b8 _ZZ6ab_gpuPKfS0_PfiiiE3sA4[1024];
	// demoted variable
	.shared .align 4 .b8 _ZZ6ab_gpuPKfS0_PfiiiE3sB1[1024];
	// demoted variable
	.shared .align 4 .b8 _ZZ6ab_gpuPKfS0_PfiiiE3sB2[1024];
	// demoted variable
	.shared .align 4 .b8 _ZZ6ab_gpuPKfS0_PfiiiE3sB3[1024];
	// demoted variable
	.shared .align 4 .b8 _ZZ6ab_gpuPKfS0_PfiiiE3sB4[1024];
	ld.param.u32 	%r24, [_Z6ab_gpuPKfS0_Pfiii_param_3];
	ld.param.u32 	%r22, [_Z6ab_gpuPKfS0_Pfiii_param_4];
	ld.param.u32 	%r23, [_Z6ab_gpuPKfS0_Pfiii_param_5];
	mov.u32 	%r1, %tid.x;
	mov.u32 	%r2, %tid.y;
	mov.u32 	%r25, %ctaid.y;
	mov.u32 	%r26, %ntid.y;
	mad.lo.s32 	%r27, %r25, %r26, %r2;
	shl.b32 	%r3, %r27, 2;
	mov.u32 	%r28, %ctaid.x;
	mov.u32 	%r29, %ntid.x;
	mul.lo.s32 	%r30, %r28, %r29;
	shl.b32 	%r31, %r30, 2;
	add.s32 	%r4, %r31, %r1;
	setp.ge.s32 	%p1, %r3, %r24;
	setp.ge.s32 	%p2, %r4, %r22;
	or.pred  	%p3, %p1, %p2;
	@%p3 bra 	$L__BB0_7;
	setp.lt.s32 	%p4, %r23, 1;
	mov.f32 	%f138, 0f00000000;
	mov.f32 	%f137, %f138;
	mov.f32 	%f136, %f138;
	mov.f32 	%f135, %f138;
	mov.f32 	%f134, %f138;
	mov.f32 	%f133, %f138;
	mov.f32 	%f132, %f138;
	mov.f32 	%f131, %f138;
	mov.f32 	%f130, %f138;
	mov.f32 	%f129, %f138;
	mov.f32 	%f128, %f138;
	mov.f32 	%f127, %f138;
	mov.f32 	%f126, %f138;
	mov.f32 	%f125, %f138;
	mov.f32 	%f124, %f138;
	mov.f32 	%f123, %f138;
	@%p4 bra 	$L__BB0_6;
	mad.lo.s32 	%r5, %r23, %r3, %r1;
	shl.b32 	%r33, %r2, 6;
	mov.u32 	%r34, _ZZ6ab_gpuPKfS0_PfiiiE3sA1;
	add.s32 	%r6, %r34, %r33;
	mov.u32 	%r35, _ZZ6ab_gpuPKfS0_PfiiiE3sA2;
	add.s32 	%r7, %r35, %r33;
	shl.b32 	%r36, %r1, 2;
	add.s32 	%r8, %r7, %r36;
	mov.u32 	%r37, _ZZ6ab_gpuPKfS0_PfiiiE3sA3;
	add.s32 	%r9, %r37, %r33;
	mov.u32 	%r38, _ZZ6ab_gpuPKfS0_PfiiiE3sA4;
	add.s32 	%r10, %r38, %r33;
	mov.u32 	%r39, _ZZ6ab_gpuPKfS0_PfiiiE3sB1;
	add.s32 	%r40, %r39, %r33;
	add.s32 	%r11, %r40, %r36;
	mov.u32 	%r41, _ZZ6ab_gpuPKfS0_PfiiiE3sB2;
	add.s32 	%r42, %r41, %r33;
	add.s32 	%r12, %r42, %r36;
	mov.u32 	%r43, _ZZ6ab_gpuPKfS0_PfiiiE3sB3;
	add.s32 	%r44, %r43, %r33;
	add.s32 	%r13, %r44, %r36;
	mov.u32 	%r45, _ZZ6ab_gpuPKfS0_PfiiiE3sB4;
	add.s32 	%r46, %r45, %r33;
	add.s32 	%r14, %r46, %r36;
	mov.f32 	%f123, 0f00000000;
	mov.b32 	%r68, 0;
	mul.wide.u32 	%rd7, %r23, 4;
	mov.f32 	%f124, %f123;
	mov.f32 	%f125, %f123;
	mov.f32 	%f126, %f123;
	mov.f32 	%f127, %f123;
	mov.f32 	%f128, %f123;
	mov.f32 	%f129, %f123;
	mov.f32 	%f130, %f123;
	mov.f32 	%f131, %f123;
	mov.f32 	%f132, %f123;
	mov.f32 	%f133, %f123;
	mov.f32 	%f134, %f123;
	mov.f32 	%f135, %f123;
	mov.f32 	%f136, %f123;
	mov.f32 	%f137, %f123;
	mov.f32 	%f138, %f123;
$L__BB0_3:
	ld.param.u64 	%rd22, [_Z6ab_gpuPKfS0_Pfiii_param_1];
	ld.param.u64 	%rd21, [_Z6ab_gpuPKfS0_Pfiii_param_0];
	mov.u32 	%r48, %tid.x;
	shl.b32 	%r69, %r48, 2;
	add.s32 	%r49, %r5, %r68;
	cvta.to.global.u64 	%rd4, %rd21;
	mul.wide.s32 	%rd5, %r49, 4;
	add.s64 	%rd6, %rd4, %rd5;
	ld.global.nc.f32 	%f67, [%rd6];
	add.s32 	%r50, %r6, %r69;
	st.shared.f32 	[%r50], %f67;
	add.s64 	%rd8, %rd6, %rd7;
	ld.global.nc.f32 	%f68, [%rd8];
	st.shared.f32 	[%r8], %f68;
	add.s64 	%rd9, %rd8, %rd7;
	ld.global.nc.f32 	%f69, [%rd9];
	add.s32 	%r51, %r9, %r69;
	st.shared.f32 	[%r51], %f69;
	add.s64 	%rd10, %rd9, %rd7;
	ld.global.nc.f32 	%f70, [%rd10];
	add.s32 	%r52, %r10, %r69;
	st.shared.f32 	[%r52], %f70;
	add.s32 	%r53, %r68, %r2;
	mad.lo.s32 	%r54, %r53, %r22, %r4;
	cvta.to.global.u64 	%rd11, %rd22;
	mul.wide.s32 	%rd12, %r54, 4;
	add.s64 	%rd13, %rd11, %rd12;
	ld.global.nc.f32 	%f71, [%rd13];
	st.shared.f32 	[%r11], %f71;
	ld.global.nc.f32 	%f72, [%rd13+64];
	st.shared.f32 	[%r12], %f72;
	ld.global.nc.f32 	%f73, [%rd13+128];
	st.shared.f32 	[%r13], %f73;
	ld.global.nc.f32 	%f74, [%rd13+192];
	st.shared.f32 	[%r14], %f74;
	bar.sync 	0;
	mov.b32 	%r70, 4;
$L__BB0_4:
	add.s32 	%r55, %r6, %r70;
	ld.shared.f32 	%f75, [%r55+-4];
	mov.u32 	%r56, _ZZ6ab_gpuPKfS0_PfiiiE3sB1;
	add.s32 	%r57, %r56, %r69;
	ld.shared.f32 	%f76, [%r57];
	fma.rn.f32 	%f77, %f75, %f76, %f137;
	add.s32 	%r58, %r7, %r70;
	ld.shared.f32 	%f78, [%r58+-4];
	fma.rn.f32 	%f79, %f76, %f78, %f138;
	add.s32 	%r59, %r9, %r70;
	ld.shared.f32 	%f80, [%r59+-4];
	fma.rn.f32 	%f81, %f80, %f76, %f136;
	add.s32 	%r60, %r10, %r70;
	ld.shared.f32 	%f82, [%r60+-4];
	fma.rn.f32 	%f83, %f76, %f82, %f135;
	mov.u32 	%r61, _ZZ6ab_gpuPKfS0_PfiiiE3sB2;
	add.s32 	%r62, %r61, %r69;
	ld.shared.f32 	%f84, [%r62];
	fma.rn.f32 	%f85, %f75, %f84, %f134;
	fma.rn.f32 	%f86, %f84, %f78, %f133;
	fma.rn.f32 	%f87, %f80, %f84, %f132;
	fma.rn.f32 	%f88, %f84, %f82, %f131;
	mov.u32 	%r63, _ZZ6ab_gpuPKfS0_PfiiiE3sB3;
	add.s32 	%r64, %r63, %r69;
	ld.shared.f32 	%f89, [%r64];
	fma.rn.f32 	%f90, %f75, %f89, %f130;
	fma.rn.f32 	%f91, %f89, %f78, %f129;
	fma.rn.f32 	%f92, %f80, %f89, %f128;
	fma.rn.f32 	%f93, %f89, %f82, %f127;
	mov.u32 	%r65, _ZZ6ab_gpuPKfS0_PfiiiE3sB4;
	add.s32 	%r66, %r65, %r69;
	ld.shared.f32 	%f94, [%r66];
	fma.rn.f32 	%f95, %f75, %f94, %f126;
	fma.rn.f32 	%f96, %f94, %f78, %f125;
	fma.rn.f32 	%f97, %f80, %f94, %f124;
	fma.rn.f32 	%f98, %f94, %f82, %f123;
	ld.shared.f32 	%f99, [%r55];
	ld.shared.f32 	%f100, [%r57+64];
	fma.rn.f32 	%f137, %f99, %f100, %f77;
	ld.shared.f32 	%f101, [%r58];
	fma.rn.f32 	%f138, %f100, %f101, %f79;
	ld.shared.f32 	%f102, [%r59];
	fma.rn.f32 	%f136, %f102, %f100, %f81;
	ld.shared.f32 	%f103, [%r60];
	fma.rn.f32 	%f135, %f100, %f103, %f83;
	ld.shared.f32 	%f104, [%r62+64];
	fma.rn.f32 	%f134, %f99, %f104, %f85;
	fma.rn.f32 	%f133, %f104, %f101, %f86;
	fma.rn.f32 	%f132, %f102, %f104, %f87;
	fma.rn.f32 	%f131, %f104, %f103, %f88;
	ld.shared.f32 	%f105, [%r64+64];
	fma.rn.f32 	%f130, %f99, %f105, %f90;
	fma.rn.f32 	%f129, %f105, %f101, %f91;
	fma.rn.f32 	%f128, %f102, %f105, %f92;
	fma.rn.f32 	%f127, %f105, %f103, %f93;
	ld.shared.f32 	%f106, [%r66+64];
	fma.rn.f32 	%f126, %f99, %f106, %f95;
	fma.rn.f32 	%f125, %f106, %f101, %f96;
	fma.rn.f32 	%f124, %f102, %f106, %f97;
	fma.rn.f32 	%f123, %f106, %f103, %f98;
	add.s32 	%r70, %r70, 8;
	add.s32 	%r69, %r69, 128;
	setp.ne.s32 	%p5, %r70, 68;
	@%p5 bra 	$L__BB0_4;
	bar.sync 	0;
	add.s32 	%r68, %r68, 16;
	setp.lt.s32 	%p6, %r68, %r23;
	@%p6 bra 	$L__BB0_3;
$L__BB0_6:
	ld.param.u64 	%rd23, [_Z6ab_gpuPKfS0_Pfiii_param_2];
	mad.lo.s32 	%r67, %r22, %r3, %r4;
	cvta.to.global.u64 	%rd14, %rd23;
	mul.wide.s32 	%rd15, %r67, 4;
	add.s64 	%rd16, %rd14, %rd15;
	st.global.f32 	[%rd16], %f137;
	mul.wide.s32 	%rd17, %r22, 4;
	add.s64 	%rd18, %rd16, %rd17;
	st.global.f32 	[%rd18], %f138;
	add.s64 	%rd19, %rd18, %rd17;
	st.global.f32 	[%rd19], %f136;
	add.s64 	%rd20, %rd19, %rd17;
	st.global.f32 	[%rd20], %f135;
	st.global.f32 	[%rd16+64], %f134;
	st.global.f32 	[%rd18+64], %f133;
	st.global.f32 	[%rd19+64], %f132;
	st.global.f32 	[%rd20+64], %f131;
	st.global.f32 	[%rd16+128], %f130;
	st.global.f32 	[%rd18+128], %f129;
	st.global.f32 	[%rd19+128], %f128;
	st.global.f32 	[%rd20+128], %f127;
	st.global.f32 	[%rd16+192], %f126;
	st.global.f32 	[%rd18+192], %f125;
	st.global.f32 	[%rd19+192], %f124;
	st.global.f32 	[%rd20+192], %f123;
$L__BB0_7:
	ret;

}
	// .globl	_Z8ab16_gpuPKfS0_Pfiii
.visible .entry _Z8ab16_gpuPKfS0_Pfiii(
	.param .u64 .ptr .align 1 _Z8ab16_gpuPKfS0_Pfiii_param_0,
	.param .u64 .ptr .align 1 _Z8ab16_gpuPKfS0_Pfiii_param_1,
	.param .u64 .ptr .align 1 _Z8ab16_gpuPKfS0_Pfiii_param_2,
	.param .u32 _Z8ab16_gpuPKfS0_Pfiii_param_3,
	.param .u32 _Z8ab16_gpuPKfS0_Pfiii_param_4,
	.param .u32 _Z8ab16_gpuPKfS0_Pfiii_param_5
)
{
	.reg .pred 	%p<7>;
	.reg .b32 	%r<61>;
	.reg .b32 	%f<89>;
	.reg .b64 	%rd<43>;
	// demoted variable
	.shared .align 4 .b8 _ZZ8ab16_gpuPKfS0_PfiiiE3sA1[16384];
	// demoted variable
	.shared .align 4 .b8 _ZZ8ab16_gpuPKfS0_PfiiiE3sB1[16384];
	ld.param.u64 	%rd3, [_Z8ab16_gpuPKfS0_Pfiii_param_0];
	ld.param.u64 	%rd4, [_Z8ab16_gpuPKfS0_Pfiii_param_1];
	ld.param.u64 	%rd5, [_Z8ab16_gpuPKfS0_Pfiii_param_2];
	ld.param.u32 	%r20, [_Z8ab16_gpuPKfS0_Pfiii_param_3];
	ld.param.u32 	%r18, [_Z8ab16_gpuPKfS0_Pfiii_param_4];
	ld.param.u32 	%r19, [_Z8ab16_gpuPKfS0_Pfiii_param_5];
	mov.u32 	%r1, %tid.x;
	mov.u32 	%r2, %tid.y;
	mov.u32 	%r21, %ctaid.y;
	mov.u32 	%r22, %ntid.y;
	mad.lo.s32 	%r3, %r21, %r22, %r2;
	mov.u32 	%r23, %ctaid.x;
	mov.u32 	%r24, %ntid.x;
	mad.lo.s32 	%r4, %r23, %r24, %r1;
	setp.ge.s32 	%p1, %r3, %r20;
	setp.ge.s32 	%p2, %r4, %r18;
	or.pred  	%p3, %p1, %p2;
	@%p3 bra 	$L__BB1_7;
	setp.lt.s32 	%p4, %r19, 1;
	mov.f32 	%f87, 0f00000000;
	@%p4 bra 	$L__BB1_6;
	cvta.to.global.u64 	%rd1, %rd4;
	mad.lo.s32 	%r5, %r19, %r3, %r1;
	shl.b32 	%r26, %r2, 10;
	mov.u32 	%r27, _ZZ8ab16_gpuPKfS0_PfiiiE3sA1;
	add.s32 	%r28, %r27, %r26;
	shl.b32 	%r29, %r1, 2;
	mov.u32 	%r30, _ZZ8ab16_gpuPKfS0_PfiiiE3sB1;
	add.s32 	%r31, %r30, %r29;
	add.s32 	%r6, %r28, %r29;
	shl.b32 	%r32, %r2, 6;
	add.s32 	%r7, %r31, %r32;
	add.s32 	%r8, %r28, 32;
	add.s32 	%r9, %r31, 512;
	cvta.to.global.u64 	%rd2, %rd3;
	mov.f32 	%f87, 0f00000000;
	mov.b32 	%r57, 0;
$L__BB1_3:
	add.s32 	%r34, %r5, %r57;
	add.s32 	%r35, %r57, %r2;
	mul.wide.s32 	%rd6, %r34, 4;
	add.s64 	%rd7, %rd2, %rd6;
	ld.global.nc.f32 	%f7, [%rd7];
	st.shared.f32 	[%r6], %f7;
	mad.lo.s32 	%r36, %r35, %r18, %r4;
	mul.wide.s32 	%rd8, %r36, 4;
	add.s64 	%rd9, %rd1, %rd8;
	ld.global.nc.f32 	%f8, [%rd9];
	st.shared.f32 	[%r7], %f8;
	ld.global.nc.f32 	%f9, [%rd7+64];
	st.shared.f32 	[%r6+64], %f9;
	shl.b32 	%r37, %r18, 4;
	add.s32 	%r38, %r36, %r37;
	mul.wide.s32 	%rd10, %r38, 4;
	add.s64 	%rd11, %rd1, %rd10;
	ld.global.nc.f32 	%f10, [%rd11];
	st.shared.f32 	[%r7+1024], %f10;
	ld.global.nc.f32 	%f11, [%rd7+128];
	st.shared.f32 	[%r6+128], %f11;
	shl.b32 	%r39, %r18, 5;
	add.s32 	%r40, %r36, %r39;
	mul.wide.s32 	%rd12, %r40, 4;
	add.s64 	%rd13, %rd1, %rd12;
	ld.global.nc.f32 	%f12, [%rd13];
	st.shared.f32 	[%r7+2048], %f12;
	ld.global.nc.f32 	%f13, [%rd7+192];
	st.shared.f32 	[%r6+192], %f13;
	add.s32 	%r41, %r40, %r37;
	mul.wide.s32 	%rd14, %r41, 4;
	add.s64 	%rd15, %rd1, %rd14;
	ld.global.nc.f32 	%f14, [%rd15];
	st.shared.f32 	[%r7+3072], %f14;
	ld.global.nc.f32 	%f15, [%rd7+256];
	st.shared.f32 	[%r6+256], %f15;
	shl.b32 	%r42, %r18, 6;
	add.s32 	%r43, %r36, %r42;
	mul.wide.s32 	%rd16, %r43, 4;
	add.s64 	%rd17, %rd1, %rd16;
	ld.global.nc.f32 	%f16, [%rd17];
	st.shared.f32 	[%r7+4096], %f16;
	ld.global.nc.f32 	%f17, [%rd7+320];
	st.shared.f32 	[%r6+320], %f17;
	add.s32 	%r44, %r43, %r37;
	mul.wide.s32 	%rd18, %r44, 4;
	add.s64 	%rd19, %rd1, %rd18;
	ld.global.nc.f32 	%f18, [%rd19];
	st.shared.f32 	[%r7+5120], %f18;
	ld.global.nc.f32 	%f19, [%rd7+384];
	st.shared.f32 	[%r6+384], %f19;
	add.s32 	%r45, %r43, %r39;
	mul.wide.s32 	%rd20, %r45, 4;
	add.s64 	%rd21, %rd1, %rd20;
	ld.global.nc.f32 	%f20, [%rd21];
	st.shared.f32 	[%r7+6144], %f20;
	ld.global.nc.f32 	%f21, [%rd7+448];
	st.shared.f32 	[%r6+448], %f21;
	add.s32 	%r46, %r45, %r37;
	mul.wide.s32 	%rd22, %r46, 4;
	add.s64 	%rd23, %rd1, %rd22;
	ld.global.nc.f32 	%f22, [%rd23];
	st.shared.f32 	[%r7+7168], %f22;
	ld.global.nc.f32 	%f23, [%rd7+512];
	st.shared.f32 	[%r6+512], %f23;
	shl.b32 	%r47, %r18, 7;
	add.s32 	%r48, %r36, %r47;
	mul.wide.s32 	%rd24, %r48, 4;
	add.s64 	%rd25, %rd1, %rd24;
	ld.global.nc.f32 	%f24, [%rd25];
	st.shared.f32 	[%r7+8192], %f24;
	ld.global.nc.f32 	%f25, [%rd7+576];
	st.shared.f32 	[%r6+576], %f25;
	add.s32 	%r49, %r48, %r37;
	mul.wide.s32 	%rd26, %r49, 4;
	add.s64 	%rd27, %rd1, %rd26;
	ld.global.nc.f32 	%f26, [%rd27];
	st.shared.f32 	[%r7+9216], %f26;
	ld.global.nc.f32 	%f27, [%rd7+640];
	st.shared.f32 	[%r6+640], %f27;
	add.s32 	%r50, %r48, %r39;
	mul.wide.s32 	%rd28, %r50, 4;
	add.s64 	%rd29, %rd1, %rd28;
	ld.global.nc.f32 	%f28, [%rd29];
	st.shared.f32 	[%r7+10240], %f28;
	ld.global.nc.f32 	%f29, [%rd7+704];
	st.shared.f32 	[%r6+704], %f29;
	add.s32 	%r51, %r50, %r37;
	mul.wide.s32 	%rd30, %r51, 4;
	add.s64 	%rd31, %rd1, %rd30;
	ld.global.nc.f32 	%f30, [%rd31];
	st.shared.f32 	[%r7+11264], %f30;
	ld.global.nc.f32 	%f31, [%rd7+768];
	st.shared.f32 	[%r6+768], %f31;
	add.s32 	%r52, %r48, %r42;
	mul.wide.s32 	%rd32, %r52, 4;
	add.s64 	%rd33, %rd1, %rd32;
	ld.global.nc.f32 	%f32, [%rd33];
	st.shared.f32 	[%r7+12288], %f32;
	ld.global.nc.f32 	%f33, [%rd7+832];
	st.shared.f32 	[%r6+832], %f33;
	add.s32 	%r53, %r52, %r37;
	mul.wide.s32 	%rd34, %r53, 4;
	add.s64 	%rd35, %rd1, %rd34;
	ld.global.nc.f32 	%f34, [%rd35];
	st.shared.f32 	[%r7+13312], %f34;
	ld.global.nc.f32 	%f35, [%rd7+896];
	st.shared.f32 	[%r6+896], %f35;
	add.s32 	%r54, %r52, %r39;
	mul.wide.s32 	%rd36, %r54, 4;
	add.s64 	%rd37, %rd1, %rd36;
	ld.global.nc.f32 	%f36, [%rd37];
	st.shared.f32 	[%r7+14336], %f36;
	ld.global.nc.f32 	%f37, [%rd7+960];
	st.shared.f32 	[%r6+960], %f37;
	add.s32 	%r55, %r54, %r37;
	mul.wide.s32 	%rd38, %r55, 4;
	add.s64 	%rd39, %rd1, %rd38;
	ld.global.nc.f32 	%f38, [%rd39];
	st.shared.f32 	[%r7+15360], %f38;
	bar.sync 	0;
	mov.b32 	%r60, 0;
	mov.u32 	%r58, %r9;
	mov.u32 	%r59, %r8;
$L__BB1_4:
	ld.shared.f32 	%f39, [%r59+-32];
	ld.shared.f32 	%f40, [%r58+-512];
	fma.rn.f32 	%f41, %f39, %f40, %f87;
	ld.shared.f32 	%f42, [%r59+-28];
	ld.shared.f32 	%f43, [%r58+-448];
	fma.rn.f32 	%f44, %f42, %f43, %f41;
	ld.shared.f32 	%f45, [%r59+-24];
	ld.shared.f32 	%f46, [%r58+-384];
	fma.rn.f32 	%f47, %f45, %f46, %f44;
	ld.shared.f32 	%f48, [%r59+-20];
	ld.shared.f32 	%f49, [%r58+-320];
	fma.rn.f32 	%f50, %f48, %f49, %f47;
	ld.shared.f32 	%f51, [%r59+-16];
	ld.shared.f32 	%f52, [%r58+-256];
	fma.rn.f32 	%f53, %f51, %f52, %f50;
	ld.shared.f32 	%f54, [%r59+-12];
	ld.shared.f32 	%f55, [%r58+-192];
	fma.rn.f32 	%f56, %f54, %f55, %f53;
	ld.shared.f32 	%f57, [%r59+-8];
	ld.shared.f32 	%f58, [%r58+-128];
	fma.rn.f32 	%f59, %f57, %f58, %f56;
	ld.shared.f32 	%f60, [%r59+-4];
	ld.shared.f32 	%f61, [%r58+-64];
	fma.rn.f32 	%f62, %f60, %f61, %f59;
	ld.shared.f32 	%f63, [%r59];
	ld.shared.f32 	%f64, [%r58];
	fma.rn.f32 	%f65, %f63, %f64, %f62;
	ld.shared.f32 	%f66, [%r59+4];
	ld.shared.f32 	%f67, [%r58+64];
	fma.rn.f32 	%f68, %f66, %f67, %f65;
	ld.shared.f32 	%f69, [%r59+8];
	ld.shared.f32 	%f70, [%r58+128];
	fma.rn.f32 	%f71, %f69, %f70, %f68;
	ld.shared.f32 	%f72, [%r59+12];
	ld.shared.f32 	%f73, [%r58+192];
	fma.rn.f32 	%f74, %f72, %f73, %f71;
	ld.shared.f32 	%f75, [%r59+16];
	ld.shared.f32 	%f76, [%r58+256];
	fma.rn.f32 	%f77, %f75, %f76, %f74;
	ld.shared.f32 	%f78, [%r59+20];
	ld.shared.f32 	%f79, [%r58+320];
	fma.rn.f32 	%f80, %f78, %f79, %f77;
	ld.shared.f32 	%f81, [%r59+24];
	ld.shared.f32 	%f82, [%r58+384];
	fma.rn.f32 	%f83, %f81, %f82, %f80;
	ld.shared.f32 	%f84, [%r59+28];
	ld.shared.f32 	%f85, [%r58+448];
	fma.rn.f32 	%f87, %f84, %f85, %f83;
	add.s32 	%r14, %r60, 16;
	add.s32 	%r59, %r59, 64;
	add.s32 	%r58, %r58, 1024;
	setp.lt.u32 	%p5, %r60, 240;
	mov.u32 	%r60, %r14;
	@%p5 bra 	$L__BB1_4;
	bar.sync 	0;
	add.s32 	%r57, %r57, 256;
	setp.lt.s32 	%p6, %r57, %r19;
	@%p6 bra 	$L__BB1_3;
$L__BB1_6:
	mad.lo.s32 	%r56, %r18, %r3, %r4;
	cvta.to.global.u64 	%rd40, %rd5;
	mul.wide.s32 	%rd41, %r56, 4;
	add.s64 	%rd42, %rd40, %rd41;
	st.global.f32 	[%rd42], %f87;
$L__BB1_7:
	ret;

}
	// .globl	_Z8ab_gpu_1PKfS0_Pfiii
.visible .entry _Z8ab_gpu_1PKfS0_Pfiii(
	.param .u64 .ptr .align 1 _Z8ab_gpu_1PKfS0_Pfiii_param_0,
	.param .u64 .ptr .align 1 _Z8ab_gpu_1PKfS0_Pfiii_param_1,
	.param .u64 .ptr .align 1 _Z8ab_gpu_1PKfS0_Pfiii_param_2,
	.param .u32 _Z8ab_gpu_1PKfS0_Pfiii_param_3,
	.param .u32 _Z8ab_gpu_1PKfS0_Pfiii_param_4,
	.param .u32 _Z8ab_gpu_1PKfS0_Pfiii_param_5
)
{
	.reg .pred 	%p<13>;
	.reg .b32 	%r<41>;
	.reg .b32 	%f<68>;
	.reg .b64 	%rd<53>;

	ld.param.u64 	%rd7, [_Z8ab_gpu_1PKfS0_Pfiii_param_0];
	ld.param.u64 	%rd8, [_Z8ab_gpu_1PKfS0_Pfiii_param_1];
	ld.param.u64 	%rd6, [_Z8ab_gpu_1PKfS0_Pfiii_param_2];
	ld.param.u32 	%r20, [_Z8ab_gpu_1PKfS0_Pfiii_param_3];
	ld.param.u32 	%r18, [_Z8ab_gpu_1PKfS0_Pfiii_param_4];
	ld.param.u32 	%r19, [_Z8ab_gpu_1PKfS0_Pfiii_param_5];
	cvta.to.global.u64 	%rd1, %rd8;
	cvta.to.global.u64 	%rd2, %rd7;
	mov.u32 	%r21, %ctaid.y;
	mov.u32 	%r22, %ntid.y;
	mov.u32 	%r23, %tid.y;
	mad.lo.s32 	%r1, %r21, %r22, %r23;
	mov.u32 	%r24, %ctaid.x;
	mov.u32 	%r25, %ntid.x;
	mov.u32 	%r26, %tid.x;
	mad.lo.s32 	%r2, %r24, %r25, %r26;
	setp.ge.s32 	%p1, %r1, %r20;
	setp.ge.s32 	%p2, %r2, %r18;
	or.pred  	%p3, %p1, %p2;
	@%p3 bra 	$L__BB2_14;
	setp.lt.s32 	%p4, %r19, 1;
	mov.f32 	%f67, 0f00000000;
	@%p4 bra 	$L__BB2_13;
	mul.lo.s32 	%r3, %r19, %r1;
	and.b32  	%r4, %r19, 7;
	setp.lt.u32 	%p5, %r19, 8;
	mov.f32 	%f67, 0f00000000;
	mov.b32 	%r39, 0;
	@%p5 bra 	$L__BB2_5;
	and.b32  	%r39, %r19, 2147483640;
	neg.s32 	%r37, %r39;
	shl.b32 	%r7, %r18, 3;
	mul.wide.u32 	%rd9, %r3, 4;
	add.s64 	%rd10, %rd9, %rd2;
	add.s64 	%rd52, %rd10, 16;
	mov.f32 	%f67, 0f00000000;
	mul.wide.s32 	%rd13, %r18, 4;
	mov.u32 	%r36, %r2;
$L__BB2_4:
	.pragma "nounroll";
	ld.global.nc.f32 	%f17, [%rd52+-16];
	mul.wide.s32 	%rd11, %r36, 4;
	add.s64 	%rd12, %rd1, %rd11;
	ld.global.nc.f32 	%f18, [%rd12];
	fma.rn.f32 	%f19, %f17, %f18, %f67;
	ld.global.nc.f32 	%f20, [%rd52+-12];
	add.s64 	%rd14, %rd12, %rd13;
	ld.global.nc.f32 	%f21, [%rd14];
	fma.rn.f32 	%f22, %f20, %f21, %f19;
	ld.global.nc.f32 	%f23, [%rd52+-8];
	add.s64 	%rd15, %rd14, %rd13;
	ld.global.nc.f32 	%f24, [%rd15];
	fma.rn.f32 	%f25, %f23, %f24, %f22;
	ld.global.nc.f32 	%f26, [%rd52+-4];
	add.s64 	%rd16, %rd15, %rd13;
	ld.global.nc.f32 	%f27, [%rd16];
	fma.rn.f32 	%f28, %f26, %f27, %f25;
	ld.global.nc.f32 	%f29, [%rd52];
	add.s64 	%rd17, %rd16, %rd13;
	ld.global.nc.f32 	%f30, [%rd17];
	fma.rn.f32 	%f31, %f29, %f30, %f28;
	ld.global.nc.f32 	%f32, [%rd52+4];
	add.s64 	%rd18, %rd17, %rd13;
	ld.global.nc.f32 	%f33, [%rd18];
	fma.rn.f32 	%f34, %f32, %f33, %f31;
	ld.global.nc.f32 	%f35, [%rd52+8];
	add.s64 	%rd19, %rd18, %rd13;
	ld.global.nc.f32 	%f36, [%rd19];
	fma.rn.f32 	%f37, %f35, %f36, %f34;
	ld.global.nc.f32 	%f38, [%rd52+12];
	add.s64 	%rd20, %rd19, %rd13;
	ld.global.nc.f32 	%f39, [%rd20];
	fma.rn.f32 	%f67, %f38, %f39, %f37;
	add.s32 	%r37, %r37, 8;
	add.s32 	%r36, %r36, %r7;
	add.s64 	%rd52, %rd52, 32;
	setp.ne.s32 	%p6, %r37, 0;
	@%p6 bra 	$L__BB2_4;
$L__BB2_5:
	setp.eq.s32 	%p7, %r4, 0;
	@%p7 bra 	$L__BB2_13;
	and.b32  	%r13, %r19, 3;
	setp.lt.u32 	%p8, %r4, 4;
	@%p8 bra 	$L__BB2_8;
	add.s32 	%r28, %r39, %r3;
	mul.wide.u32 	%rd21, %r28, 4;
	add.s64 	%rd22, %rd2, %rd21;
	ld.global.nc.f32 	%f41, [%rd22];
	mad.lo.s32 	%r29, %r39, %r18, %r2;
	mul.wide.s32 	%rd23, %r29, 4;
	add.s64 	%rd24, %rd1, %rd23;
	ld.global.nc.f32 	%f42, [%rd24];
	fma.rn.f32 	%f43, %f41, %f42, %f67;
	cvt.u64.u32 	%rd25, %r3;
	cvt.u64.u32 	%rd26, %r39;
	add.s64 	%rd27, %rd26, %rd25;
	shl.b64 	%rd28, %rd27, 2;
	add.s64 	%rd29, %rd2, %rd28;
	ld.global.nc.f32 	%f44, [%rd29+4];
	mul.wide.s32 	%rd30, %r18, 4;
	add.s64 	%rd31, %rd24, %rd30;
	ld.global.nc.f32 	%f45, [%rd31];
	fma.rn.f32 	%f46, %f44, %f45, %f43;
	ld.global.nc.f32 	%f47, [%rd29+8];
	add.s64 	%rd32, %rd31, %rd30;
	ld.global.nc.f32 	%f48, [%rd32];
	fma.rn.f32 	%f49, %f47, %f48, %f46;
	ld.global.nc.f32 	%f50, [%rd29+12];
	add.s64 	%rd33, %rd32, %rd30;
	ld.global.nc.f32 	%f51, [%rd33];
	fma.rn.f32 	%f67, %f50, %f51, %f49;
	add.s32 	%r39, %r39, 4;
$L__BB2_8:
	setp.eq.s32 	%p9, %r13, 0;
	@%p9 bra 	$L__BB2_13;
	setp.eq.s32 	%p10, %r13, 1;
	@%p10 bra 	$L__BB2_11;
	add.s32 	%r30, %r39, %r3;
	mul.wide.u32 	%rd34, %r30, 4;
	add.s64 	%rd35, %rd2, %rd34;
	ld.global.nc.f32 	%f53, [%rd35];
	mad.lo.s32 	%r31, %r39, %r18, %r2;
	mul.wide.s32 	%rd36, %r31, 4;
	add.s64 	%rd37, %rd1, %rd36;
	ld.global.nc.f32 	%f54, [%rd37];
	fma.rn.f32 	%f55, %f53, %f54, %f67;
	cvt.u64.u32 	%rd38, %r3;
	cvt.u64.u32 	%rd39, %r39;
	add.s64 	%rd40, %rd39, %rd38;
	shl.b64 	%rd41, %rd40, 2;
	add.s64 	%rd42, %rd2, %rd41;
	ld.global.nc.f32 	%f56, [%rd42+4];
	mul.wide.s32 	%rd43, %r18, 4;
	add.s64 	%rd44, %rd37, %rd43;
	ld.global.nc.f32 	%f57, [%rd44];
	fma.rn.f32 	%f67, %f56, %f57, %f55;
	add.s32 	%r39, %r39, 2;
$L__BB2_11:
	and.b32  	%r32, %r19, 1;
	setp.eq.b32 	%p11, %r32, 1;
	not.pred 	%p12, %p11;
	@%p12 bra 	$L__BB2_13;
	add.s32 	%r33, %r39, %r3;
	mul.wide.u32 	%rd45, %r33, 4;
	add.s64 	%rd46, %rd2, %rd45;
	ld.global.nc.f32 	%f58, [%rd46];
	mad.lo.s32 	%r34, %r39, %r18, %r2;
	mul.wide.s32 	%rd47, %r34, 4;
	add.s64 	%rd48, %rd1, %rd47;
	ld.global.nc.f32 	%f59, [%rd48];
	fma.rn.f32 	%f67, %f58, %f59, %f67;
$L__BB2_13:
	mad.lo.s32 	%r35, %r18, %r1, %r2;
	cvta.to.global.u64 	%rd49, %rd6;
	mul.wide.s32 	%rd50, %r35, 4;
	add.s64 	%rd51, %rd49, %rd50;
	st.global.f32 	[%rd51], %f67;
$L__BB2_14:
	ret;

}
	// .globl	_Z7abT_gpuPKfS0_Pfiii
.visible .entry _Z7abT_gpuPKfS0_Pfiii(
	.param .u64 .ptr .align 1 _Z7abT_gpuPKfS0_Pfiii_param_0,
	.param .u64 .ptr .align 1 _Z7abT_gpuPKfS0_Pfiii_param_1,
	.param .u64 .ptr .align 1 _Z7abT_gpuPKfS0_Pfiii_param_2,
	.param .u32 _Z7abT_gpuPKfS0_Pfiii_param_3,
	.param .u32 _Z7abT_gpuPKfS0_Pfiii_param_4,
	.param .u32 _Z7abT_gpuPKfS0_Pfiii_param_5
)
{
	.reg .pred 	%p<25>;
	.reg .b32 	%r<77>;
	.reg .b32 	%f<114>;
	.reg .b64 	%rd<76>;

	ld.param.u64 	%rd14, [_Z7abT_gpuPKfS0_Pfiii_param_0];
	ld.param.u64 	%rd15, [_Z7abT_gpuPKfS0_Pfiii_param_1];
	ld.param.u64 	%rd16, [_Z7abT_gpuPKfS0_Pfiii_param_2];
	ld.param.u32 	%r34, [_Z7abT_gpuPKfS0_Pfiii_param_3];
	ld.param.u32 	%r35, [_Z7abT_gpuPKfS0_Pfiii_param_4];
	ld.param.u32 	%r36, [_Z7abT_gpuPKfS0_Pfiii_param_5];
	cvta.to.global.u64 	%rd1, %rd15;
	cvta.to.global.u64 	%rd2, %rd14;
	cvta.to.global.u64 	%rd3, %rd16;
	min.s32 	%r37, %r34, %r35;
	setp.gt.s32 	%p1, %r37, 0;
	setp.lt.s32 	%p2, %r37, 1;
	@%p2 bra 	$L__BB3_14;
	and.b32  	%r1, %r35, 7;
	add.s32 	%r2, %r1, -1;
	and.b32  	%r3, %r35, 3;
	and.b32  	%r4, %r35, 2147483640;
	and.b32  	%r5, %r35, 1;
	mov.b32 	%r66, 0;
$L__BB3_2:
	setp.lt.u32 	%p3, %r35, 8;
	mul.lo.s32 	%r7, %r66, %r35;
	mov.b32 	%r69, 0;
	@%p3 bra 	$L__BB3_5;
	mov.b32 	%r67, 0;
$L__BB3_4:
	.pragma "nounroll";
	add.s32 	%r41, %r67, %r7;
	mul.wide.u32 	%rd17, %r41, 4;
	add.s64 	%rd18, %rd3, %rd17;
	mov.b32 	%r42, 0;
	st.global.u32 	[%rd18], %r42;
	st.global.u32 	[%rd18+4], %r42;
	st.global.u32 	[%rd18+8], %r42;
	st.global.u32 	[%rd18+12], %r42;
	st.global.u32 	[%rd18+16], %r42;
	st.global.u32 	[%rd18+20], %r42;
	st.global.u32 	[%rd18+24], %r42;
	st.global.u32 	[%rd18+28], %r42;
	add.s32 	%r67, %r67, 8;
	setp.eq.s32 	%p4, %r67, %r4;
	mov.u32 	%r69, %r4;
	@%p4 bra 	$L__BB3_5;
	bra.uni 	$L__BB3_4;
$L__BB3_5:
	setp.eq.s32 	%p5, %r1, 0;
	@%p5 bra 	$L__BB3_13;
	setp.lt.u32 	%p6, %r2, 3;
	@%p6 bra 	$L__BB3_8;
	add.s32 	%r43, %r69, %r7;
	mul.wide.u32 	%rd19, %r43, 4;
	add.s64 	%rd20, %rd3, %rd19;
	mov.b32 	%r44, 0;
	st.global.u32 	[%rd20], %r44;
	cvt.u64.u32 	%rd21, %r7;
	cvt.u64.u32 	%rd22, %r69;
	add.s64 	%rd23, %rd22, %rd21;
	shl.b64 	%rd24, %rd23, 2;
	add.s64 	%rd25, %rd3, %rd24;
	st.global.u32 	[%rd25+4], %r44;
	st.global.u32 	[%rd25+8], %r44;
	st.global.u32 	[%rd25+12], %r44;
	add.s32 	%r69, %r69, 4;
$L__BB3_8:
	setp.eq.s32 	%p7, %r3, 0;
	@%p7 bra 	$L__BB3_13;
	setp.eq.s32 	%p8, %r3, 1;
	@%p8 bra 	$L__BB3_11;
	add.s32 	%r45, %r69, %r7;
	mul.wide.u32 	%rd26, %r45, 4;
	add.s64 	%rd27, %rd3, %rd26;
	mov.b32 	%r46, 0;
	st.global.u32 	[%rd27], %r46;
	cvt.u64.u32 	%rd28, %r7;
	cvt.u64.u32 	%rd29, %r69;
	add.s64 	%rd30, %rd29, %rd28;
	shl.b64 	%rd31, %rd30, 2;
	add.s64 	%rd32, %rd3, %rd31;
	st.global.u32 	[%rd32+4], %r46;
	add.s32 	%r69, %r69, 2;
$L__BB3_11:
	setp.eq.s32 	%p9, %r5, 0;
	@%p9 bra 	$L__BB3_13;
	add.s32 	%r47, %r69, %r7;
	mul.wide.u32 	%rd33, %r47, 4;
	add.s64 	%rd34, %rd3, %rd33;
	mov.b32 	%r48, 0;
	st.global.u32 	[%rd34], %r48;
$L__BB3_13:
	add.s32 	%r66, %r66, 1;
	setp.ne.s32 	%p10, %r66, %r34;
	@%p10 bra 	$L__BB3_2;
$L__BB3_14:
	setp.lt.s32 	%p11, %r36, 1;
	not.pred 	%p12, %p1;
	or.pred  	%p13, %p12, %p11;
	@%p13 bra 	$L__BB3_32;
	and.b32  	%r16, %r36, 15;
	and.b32  	%r17, %r36, 7;
	and.b32  	%r18, %r36, 2147483632;
	and.b32  	%r19, %r36, 3;
	mov.b32 	%r71, 0;
$L__BB3_16:
	mul.lo.s32 	%r21, %r71, %r35;
	mul.lo.s32 	%r51, %r71, %r36;
	cvt.u64.u32 	%rd4, %r51;
	mov.b32 	%r72, 0;
$L__BB3_17:
	setp.lt.u32 	%p14, %r36, 16;
	add.s32 	%r53, %r72, %r21;
	mul.wide.u32 	%rd35, %r53, 4;
	add.s64 	%rd5, %rd3, %rd35;
	mul.lo.s32 	%r23, %r72, %r36;
	ld.global.f32 	%f113, [%rd5];
	mov.b32 	%r75, 0;
	@%p14 bra 	$L__BB3_20;
	and.b32  	%r54, %r36, 2147483632;
	neg.s32 	%r73, %r54;
	shl.b64 	%rd36, %rd4, 2;
	add.s64 	%rd37, %rd2, %rd36;
	add.s64 	%rd75, %rd37, 32;
	mul.wide.u32 	%rd38, %r23, 4;
	add.s64 	%rd39, %rd1, %rd38;
	add.s64 	%rd74, %rd39, 32;
$L__BB3_19:
	.pragma "nounroll";
	ld.global.nc.f32 	%f17, [%rd75+-32];
	ld.global.nc.f32 	%f18, [%rd74+-32];
	fma.rn.f32 	%f19, %f17, %f18, %f113;
	ld.global.nc.f32 	%f20, [%rd75+-28];
	ld.global.nc.f32 	%f21, [%rd74+-28];
	fma.rn.f32 	%f22, %f20, %f21, %f19;
	ld.global.nc.f32 	%f23, [%rd75+-24];
	ld.global.nc.f32 	%f24, [%rd74+-24];
	fma.rn.f32 	%f25, %f23, %f24, %f22;
	ld.global.nc.f32 	%f26, [%rd75+-20];
	ld.global.nc.f32 	%f27, [%rd74+-20];
	fma.rn.f32 	%f28, %f26, %f27, %f25;
	ld.global.nc.f32 	%f29, [%rd75+-16];
	ld.global.nc.f32 	%f30, [%rd74+-16];
	fma.rn.f32 	%f31, %f29, %f30, %f28;
	ld.global.nc.f32 	%f32, [%rd75+-12];
	ld.global.nc.f32 	%f33, [%rd74+-12];
	fma.rn.f32 	%f34, %f32, %f33, %f31;
	ld.global.nc.f32 	%f35, [%rd75+-8];
	ld.global.nc.f32 	%f36, [%rd74+-8];
	fma.rn.f32 	%f37, %f35, %f36, %f34;
	ld.global.nc.f32 	%f38, [%rd75+-4];
	ld.global.nc.f32 	%f39, [%rd74+-4];
	fma.rn.f32 	%f40, %f38, %f39, %f37;
	ld.global.nc.f32 	%f41, [%rd75];
	ld.global.nc.f32 	%f42, [%rd74];
	fma.rn.f32 	%f43, %f41, %f42, %f40;
	ld.global.nc.f32 	%f44, [%rd75+4];
	ld.global.nc.f32 	%f45, [%rd74+4];
	fma.rn.f32 	%f46, %f44, %f45, %f43;
	ld.global.nc.f32 	%f47, [%rd75+8];
	ld.global.nc.f32 	%f48, [%rd74+8];
	fma.rn.f32 	%f49, %f47, %f48, %f46;
	ld.global.nc.f32 	%f50, [%rd75+12];
	ld.global.nc.f32 	%f51, [%rd74+12];
	fma.rn.f32 	%f52, %f50, %f51, %f49;
	ld.global.nc.f32 	%f53, [%rd75+16];
	ld.global.nc.f32 	%f54, [%rd74+16];
	fma.rn.f32 	%f55, %f53, %f54, %f52;
	ld.global.nc.f32 	%f56, [%rd75+20];
	ld.global.nc.f32 	%f57, [%rd74+20];
	fma.rn.f32 	%f58, %f56, %f57, %f55;
	ld.global.nc.f32 	%f59, [%rd75+24];
	ld.global.nc.f32 	%f60, [%rd74+24];
	fma.rn.f32 	%f61, %f59, %f60, %f58;
	ld.global.nc.f32 	%f62, [%rd75+28];
	ld.global.nc.f32 	%f63, [%rd74+28];
	fma.rn.f32 	%f113, %f62, %f63, %f61;
	add.s32 	%r73, %r73, 16;
	add.s64 	%rd75, %rd75, 64;
	add.s64 	%rd74, %rd74, 64;
	setp.ne.s32 	%p15, %r73, 0;
	mov.u32 	%r75, %r18;
	@%p15 bra 	$L__BB3_19;
$L__BB3_20:
	setp.eq.s32 	%p16, %r16, 0;
	@%p16 bra 	$L__BB3_30;
	add.s32 	%r55, %r16, -1;
	setp.lt.u32 	%p17, %r55, 7;
	@%p17 bra 	$L__BB3_23;
	cvt.u32.u64 	%r56, %rd4;
	add.s32 	%r57, %r75, %r56;
	mul.wide.u32 	%rd40, %r57, 4;
	add.s64 	%rd41, %rd2, %rd40;
	ld.global.nc.f32 	%f65, [%rd41];
	add.s32 	%r58, %r75, %r23;
	mul.wide.u32 	%rd42, %r58, 4;
	add.s64 	%rd43, %rd1, %rd42;
	ld.global.nc.f32 	%f66, [%rd43];
	fma.rn.f32 	%f67, %f65, %f66, %f113;
	cvt.u64.u32 	%rd44, %r75;
	add.s64 	%rd45, %rd44, %rd4;
	shl.b64 	%rd46, %rd45, 2;
	add.s64 	%rd47, %rd2, %rd46;
	ld.global.nc.f32 	%f68, [%rd47+4];
	cvt.u64.u32 	%rd48, %r23;
	add.s64 	%rd49, %rd44, %rd48;
	shl.b64 	%rd50, %rd49, 2;
	add.s64 	%rd51, %rd1, %rd50;
	ld.global.nc.f32 	%f69, [%rd51+4];
	fma.rn.f32 	%f70, %f68, %f69, %f67;
	ld.global.nc.f32 	%f71, [%rd47+8];
	ld.global.nc.f32 	%f72, [%rd51+8];
	fma.rn.f32 	%f73, %f71, %f72, %f70;
	ld.global.nc.f32 	%f74, [%rd47+12];
	ld.global.nc.f32 	%f75, [%rd51+12];
	fma.rn.f32 	%f76, %f74, %f75, %f73;
	ld.global.nc.f32 	%f77, [%rd47+16];
	ld.global.nc.f32 	%f78, [%rd51+16];
	fma.rn.f32 	%f79, %f77, %f78, %f76;
	ld.global.nc.f32 	%f80, [%rd47+20];
	ld.global.nc.f32 	%f81, [%rd51+20];
	fma.rn.f32 	%f82, %f80, %f81, %f79;
	ld.global.nc.f32 	%f83, [%rd47+24];
	ld.global.nc.f32 	%f84, [%rd51+24];
	fma.rn.f32 	%f85, %f83, %f84, %f82;
	ld.global.nc.f32 	%f86, [%rd47+28];
	ld.global.nc.f32 	%f87, [%rd51+28];
	fma.rn.f32 	%f113, %f86, %f87, %f85;
	add.s32 	%r75, %r75, 8;
$L__BB3_23:
	setp.eq.s32 	%p18, %r17, 0;
	@%p18 bra 	$L__BB3_30;
	add.s32 	%r59, %r17, -1;
	setp.lt.u32 	%p19, %r59, 3;
	@%p19 bra 	$L__BB3_26;
	cvt.u32.u64 	%r60, %rd4;
	add.s32 	%r61, %r75, %r60;
	mul.wide.u32 	%rd52, %r61, 4;
	add.s64 	%rd53, %rd2, %rd52;
	ld.global.nc.f32 	%f89, [%rd53];
	add.s32 	%r62, %r75, %r23;
	mul.wide.u32 	%rd54, %r62, 4;
	add.s64 	%rd55, %rd1, %rd54;
	ld.global.nc.f32 	%f90, [%rd55];
	fma.rn.f32 	%f91, %f89, %f90, %f113;
	cvt.u64.u32 	%rd56, %r75;
	add.s64 	%rd57, %rd56, %rd4;
	shl.b64 	%rd58, %rd57, 2;
	add.s64 	%rd59, %rd2, %rd58;
	ld.global.nc.f32 	%f92, [%rd59+4];
	cvt.u64.u32 	%rd60, %r23;
	add.s64 	%rd61, %rd56, %rd60;
	shl.b64 	%rd62, %rd61, 2;
	add.s64 	%rd63, %rd1, %rd62;
	ld.global.nc.f32 	%f93, [%rd63+4];
	fma.rn.f32 	%f94, %f92, %f93, %f91;
	ld.global.nc.f32 	%f95, [%rd59+8];
	ld.global.nc.f32 	%f96, [%rd63+8];
	fma.rn.f32 	%f97, %f95, %f96, %f94;
	ld.global.nc.f32 	%f98, [%rd59+12];
	ld.global.nc.f32 	%f99, [%rd63+12];
	fma.rn.f32 	%f113, %f98, %f99, %f97;
	add.s32 	%r75, %r75, 4;
$L__BB3_26:
	setp.eq.s32 	%p20, %r19, 0;
	@%p20 bra 	$L__BB3_30;
	cvt.u32.u64 	%r63, %rd4;
	setp.eq.s32 	%p21, %r19, 1;
	add.s32 	%r64, %r75, %r63;
	mul.wide.u32 	%rd64, %r64, 4;
	add.s64 	%rd65, %rd2, %rd64;
	ld.global.nc.f32 	%f100, [%rd65];
	add.s32 	%r65, %r75, %r23;
	mul.wide.u32 	%rd66, %r65, 4;
	add.s64 	%rd67, %rd1, %rd66;
	ld.global.nc.f32 	%f101, [%rd67];
	fma.rn.f32 	%f113, %f100, %f101, %f113;
	@%p21 bra 	$L__BB3_30;
	setp.eq.s32 	%p22, %r19, 2;
	cvt.u64.u32 	%rd68, %r75;
	add.s64 	%rd69, %rd68, %rd4;
	shl.b64 	%rd70, %rd69, 2;
	add.s64 	%rd12, %rd2, %rd70;
	ld.global.nc.f32 	%f102, [%rd12+4];
	cvt.u64.u32 	%rd71, %r23;
	add.s64 	%rd72, %rd68, %rd71;
	shl.b64 	%rd73, %rd72, 2;
	add.s64 	%rd13, %rd1, %rd73;
	ld.global.nc.f32 	%f103, [%rd13+4];
	fma.rn.f32 	%f113, %f102, %f103, %f113;
	@%p22 bra 	$L__BB3_30;
	ld.global.nc.f32 	%f104, [%rd12+8];
	ld.global.nc.f32 	%f105, [%rd13+8];
	fma.rn.f32 	%f113, %f104, %f105, %f113;
$L__BB3_30:
	st.global.f32 	[%rd5], %f113;
	add.s32 	%r72, %r72, 1;
	setp.ne.s32 	%p23, %r72, %r35;
	@%p23 bra 	$L__BB3_17;
	add.s32 	%r71, %r71, 1;
	setp.ne.s32 	%p24, %r71, %r34;
	@%p24 bra 	$L__BB3_16;
$L__BB3_32:
	ret;

}
	// .globl	_Z7aTb_gpuPKfS0_Pfiii
.visible .entry _Z7aTb_gpuPKfS0_Pfiii(
	.param .u64 .ptr .align 1 _Z7aTb_gpuPKfS0_Pfiii_param_0,
	.param .u64 .ptr .align 1 _Z7aTb_gpuPKfS0_Pfiii_param_1,
	.param .u64 .ptr .align 1 _Z7aTb_gpuPKfS0_Pfiii_param_2,
	.param .u32 _Z7aTb_gpuPKfS0_Pfiii_param_3,
	.param .u32 _Z7aTb_gpuPKfS0_Pfiii_param_4,
	.param .u32 _Z7aTb_gpuPKfS0_Pfiii_param_5
)
{
	.reg .pred 	%p<23>;
	.reg .b32 	%r<148>;
	.reg .b32 	%f<66>;
	.reg .b64 	%rd<95>;

	ld.param.u64 	%rd13, [_Z7aTb_gpuPKfS0_Pfiii_param_0];
	ld.param.u64 	%rd14, [_Z7aTb_gpuPKfS0_Pfiii_param_1];
	ld.param.u64 	%rd15, [_Z7aTb_gpuPKfS0_Pfiii_param_2];
	ld.param.u32 	%r88, [_Z7aTb_gpuPKfS0_Pfiii_param_3];
	ld.param.u32 	%r89, [_Z7aTb_gpuPKfS0_Pfiii_param_4];
	ld.param.u32 	%r90, [_Z7aTb_gpuPKfS0_Pfiii_param_5];
	cvta.to.global.u64 	%rd1, %rd14;
	cvta.to.global.u64 	%rd2, %rd13;
	cvta.to.global.u64 	%rd3, %rd15;
	min.s32 	%r91, %r88, %r89;
	setp.gt.s32 	%p1, %r91, 0;
	setp.lt.s32 	%p2, %r91, 1;
	@%p2 bra 	$L__BB4_14;
	and.b32  	%r1, %r89, 7;
	add.s32 	%r2, %r1, -1;
	and.b32  	%r3, %r89, 3;
	and.b32  	%r4, %r89, 2147483640;
	and.b32  	%r5, %r89, 1;
	mov.b32 	%r123, 0;
$L__BB4_2:
	setp.lt.u32 	%p3, %r89, 8;
	mul.lo.s32 	%r7, %r123, %r89;
	mov.b32 	%r126, 0;
	@%p3 bra 	$L__BB4_5;
	mov.b32 	%r124, 0;
$L__BB4_4:
	.pragma "nounroll";
	add.s32 	%r95, %r124, %r7;
	mul.wide.u32 	%rd16, %r95, 4;
	add.s64 	%rd17, %rd3, %rd16;
	mov.b32 	%r96, 0;
	st.global.u32 	[%rd17], %r96;
	st.global.u32 	[%rd17+4], %r96;
	st.global.u32 	[%rd17+8], %r96;
	st.global.u32 	[%rd17+12], %r96;
	st.global.u32 	[%rd17+16], %r96;
	st.global.u32 	[%rd17+20], %r96;
	st.global.u32 	[%rd17+24], %r96;
	st.global.u32 	[%rd17+28], %r96;
	add.s32 	%r124, %r124, 8;
	setp.eq.s32 	%p4, %r124, %r4;
	mov.u32 	%r126, %r4;
	@%p4 bra 	$L__BB4_5;
	bra.uni 	$L__BB4_4;
$L__BB4_5:
	setp.eq.s32 	%p5, %r1, 0;
	@%p5 bra 	$L__BB4_13;
	setp.lt.u32 	%p6, %r2, 3;
	@%p6 bra 	$L__BB4_8;
	add.s32 	%r97, %r126, %r7;
	mul.wide.u32 	%rd18, %r97, 4;
	add.s64 	%rd19, %rd3, %rd18;
	mov.b32 	%r98, 0;
	st.global.u32 	[%rd19], %r98;
	cvt.u64.u32 	%rd20, %r7;
	cvt.u64.u32 	%rd21, %r126;
	add.s64 	%rd22, %rd21, %rd20;
	shl.b64 	%rd23, %rd22, 2;
	add.s64 	%rd24, %rd3, %rd23;
	st.global.u32 	[%rd24+4], %r98;
	st.global.u32 	[%rd24+8], %r98;
	st.global.u32 	[%rd24+12], %r98;
	add.s32 	%r126, %r126, 4;
$L__BB4_8:
	setp.eq.s32 	%p7, %r3, 0;
	@%p7 bra 	$L__BB4_13;
	setp.eq.s32 	%p8, %r3, 1;
	@%p8 bra 	$L__BB4_11;
	add.s32 	%r99, %r126, %r7;
	mul.wide.u32 	%rd25, %r99, 4;
	add.s64 	%rd26, %rd3, %rd25;
	mov.b32 	%r100, 0;
	st.global.u32 	[%rd26], %r100;
	cvt.u64.u32 	%rd27, %r7;
	cvt.u64.u32 	%rd28, %r126;
	add.s64 	%rd29, %rd28, %rd27;
	shl.b64 	%rd30, %rd29, 2;
	add.s64 	%rd31, %rd3, %rd30;
	st.global.u32 	[%rd31+4], %r100;
	add.s32 	%r126, %r126, 2;
$L__BB4_11:
	setp.eq.s32 	%p9, %r5, 0;
	@%p9 bra 	$L__BB4_13;
	add.s32 	%r101, %r126, %r7;
	mul.wide.u32 	%rd32, %r101, 4;
	add.s64 	%rd33, %rd3, %rd32;
	mov.b32 	%r102, 0;
	st.global.u32 	[%rd33], %r102;
$L__BB4_13:
	add.s32 	%r123, %r123, 1;
	setp.ne.s32 	%p10, %r123, %r88;
	@%p10 bra 	$L__BB4_2;
$L__BB4_14:
	setp.lt.s32 	%p11, %r90, 1;
	not.pred 	%p12, %p1;
	or.pred  	%p13, %p12, %p11;
	@%p13 bra 	$L__BB4_30;
	and.b32  	%r16, %r90, 7;
	and.b32  	%r17, %r90, 3;
	and.b32  	%r18, %r90, 2147483640;
	and.b32  	%r19, %r90, 1;
	neg.s32 	%r20, %r18;
	shl.b32 	%r21, %r89, 3;
	shl.b32 	%r22, %r89, 1;
	mul.lo.s32 	%r23, %r89, 3;
	shl.b32 	%r24, %r89, 2;
	mul.lo.s32 	%r25, %r89, 5;
	mul.lo.s32 	%r26, %r89, 6;
	mul.lo.s32 	%r27, %r89, 7;
	mul.wide.u32 	%rd4, %r21, 4;
	shl.b32 	%r28, %r88, 3;
	shl.b32 	%r29, %r88, 1;
	mul.lo.s32 	%r30, %r88, 3;
	mul.lo.s32 	%r31, %r88, 5;
	mul.lo.s32 	%r32, %r88, 6;
	mul.lo.s32 	%r33, %r88, 7;
	mul.wide.u32 	%rd5, %r28, 4;
	mov.b32 	%r128, 0;
$L__BB4_16:
	mul.lo.s32 	%r35, %r128, %r89;
	add.s32 	%r36, %r88, %r128;
	mul.wide.u32 	%rd34, %r128, 4;
	add.s64 	%rd6, %rd2, %rd34;
	mov.b32 	%r129, 0;
	add.s32 	%r38, %r31, %r128;
	add.s32 	%r39, %r32, %r128;
	add.s32 	%r40, %r29, %r128;
	add.s32 	%r41, %r30, %r128;
	add.s32 	%r43, %r33, %r128;
$L__BB4_17:
	setp.lt.u32 	%p14, %r90, 8;
	add.s32 	%r106, %r129, %r35;
	mul.wide.u32 	%rd35, %r106, 4;
	add.s64 	%rd7, %rd3, %rd35;
	ld.global.f32 	%f65, [%rd7];
	mov.b32 	%r146, 0;
	@%p14 bra 	$L__BB4_20;
	shl.b32 	%r107, %r88, 2;
	add.s32 	%r133, %r107, %r128;
	add.s32 	%r143, %r89, %r129;
	add.s32 	%r142, %r22, %r129;
	add.s32 	%r141, %r23, %r129;
	add.s32 	%r140, %r24, %r129;
	add.s32 	%r139, %r25, %r129;
	add.s32 	%r138, %r26, %r129;
	add.s32 	%r137, %r27, %r129;
	mul.wide.u32 	%rd36, %r129, 4;
	add.s64 	%rd94, %rd1, %rd36;
	mov.u64 	%rd93, %rd6;
	mov.u32 	%r130, %r43;
	mov.u32 	%r131, %r39;
	mov.u32 	%r132, %r38;
	mov.u32 	%r134, %r41;
	mov.u32 	%r135, %r40;
	mov.u32 	%r136, %r36;
	mov.u32 	%r144, %r20;
$L__BB4_19:
	.pragma "nounroll";
	ld.global.nc.f32 	%f15, [%rd93];
	ld.global.nc.f32 	%f16, [%rd94];
	fma.rn.f32 	%f17, %f15, %f16, %f65;
	mul.wide.u32 	%rd37, %r136, 4;
	add.s64 	%rd38, %rd2, %rd37;
	ld.global.nc.f32 	%f18, [%rd38];
	mul.wide.u32 	%rd39, %r143, 4;
	add.s64 	%rd40, %rd1, %rd39;
	ld.global.nc.f32 	%f19, [%rd40];
	fma.rn.f32 	%f20, %f18, %f19, %f17;
	mul.wide.u32 	%rd41, %r135, 4;
	add.s64 	%rd42, %rd2, %rd41;
	ld.global.nc.f32 	%f21, [%rd42];
	mul.wide.u32 	%rd43, %r142, 4;
	add.s64 	%rd44, %rd1, %rd43;
	ld.global.nc.f32 	%f22, [%rd44];
	fma.rn.f32 	%f23, %f21, %f22, %f20;
	mul.wide.u32 	%rd45, %r134, 4;
	add.s64 	%rd46, %rd2, %rd45;
	ld.global.nc.f32 	%f24, [%rd46];
	mul.wide.u32 	%rd47, %r141, 4;
	add.s64 	%rd48, %rd1, %rd47;
	ld.global.nc.f32 	%f25, [%rd48];
	fma.rn.f32 	%f26, %f24, %f25, %f23;
	mul.wide.u32 	%rd49, %r133, 4;
	add.s64 	%rd50, %rd2, %rd49;
	ld.global.nc.f32 	%f27, [%rd50];
	mul.wide.u32 	%rd51, %r140, 4;
	add.s64 	%rd52, %rd1, %rd51;
	ld.global.nc.f32 	%f28, [%rd52];
	fma.rn.f32 	%f29, %f27, %f28, %f26;
	mul.wide.u32 	%rd53, %r132, 4;
	add.s64 	%rd54, %rd2, %rd53;
	ld.global.nc.f32 	%f30, [%rd54];
	mul.wide.u32 	%rd55, %r139, 4;
	add.s64 	%rd56, %rd1, %rd55;
	ld.global.nc.f32 	%f31, [%rd56];
	fma.rn.f32 	%f32, %f30, %f31, %f29;
	mul.wide.u32 	%rd57, %r131, 4;
	add.s64 	%rd58, %rd2, %rd57;
	ld.global.nc.f32 	%f33, [%rd58];
	mul.wide.u32 	%rd59, %r138, 4;
	add.s64 	%rd60, %rd1, %rd59;
	ld.global.nc.f32 	%f34, [%rd60];
	fma.rn.f32 	%f35, %f33, %f34, %f32;
	mul.wide.u32 	%rd61, %r130, 4;
	add.s64 	%rd62, %rd2, %rd61;
	ld.global.nc.f32 	%f36, [%rd62];
	mul.wide.u32 	%rd63, %r137, 4;
	add.s64 	%rd64, %rd1, %rd63;
	ld.global.nc.f32 	%f37, [%rd64];
	fma.rn.f32 	%f65, %f36, %f37, %f35;
	add.s32 	%r144, %r144, 8;
	add.s32 	%r143, %r143, %r21;
	add.s32 	%r142, %r142, %r21;
	add.s32 	%r141, %r141, %r21;
	add.s32 	%r140, %r140, %r21;
	add.s32 	%r139, %r139, %r21;
	add.s32 	%r138, %r138, %r21;
	add.s32 	%r137, %r137, %r21;
	add.s64 	%rd94, %rd94, %rd4;
	add.s32 	%r136, %r136, %r28;
	add.s32 	%r135, %r135, %r28;
	add.s32 	%r134, %r134, %r28;
	add.s32 	%r133, %r133, %r28;
	add.s32 	%r132, %r132, %r28;
	add.s32 	%r131, %r131, %r28;
	add.s32 	%r130, %r130, %r28;
	add.s64 	%rd93, %rd93, %rd5;
	setp.ne.s32 	%p15, %r144, 0;
	mov.u32 	%r146, %r18;
	@%p15 bra 	$L__BB4_19;
$L__BB4_20:
	setp.eq.s32 	%p16, %r16, 0;
	@%p16 bra 	$L__BB4_28;
	add.s32 	%r108, %r16, -1;
	setp.lt.u32 	%p17, %r108, 3;
	@%p17 bra 	$L__BB4_23;
	mad.lo.s32 	%r109, %r146, %r88, %r128;
	mul.wide.u32 	%rd65, %r109, 4;
	add.s64 	%rd66, %rd2, %rd65;
	ld.global.nc.f32 	%f39, [%rd66];
	mad.lo.s32 	%r110, %r146, %r89, %r129;
	mul.wide.u32 	%rd67, %r110, 4;
	add.s64 	%rd68, %rd1, %rd67;
	ld.global.nc.f32 	%f40, [%rd68];
	fma.rn.f32 	%f41, %f39, %f40, %f65;
	add.s32 	%r111, %r109, %r88;
	mul.wide.u32 	%rd69, %r111, 4;
	add.s64 	%rd70, %rd2, %rd69;
	ld.global.nc.f32 	%f42, [%rd70];
	add.s32 	%r112, %r110, %r89;
	mul.wide.u32 	%rd71, %r112, 4;
	add.s64 	%rd72, %rd1, %rd71;
	ld.global.nc.f32 	%f43, [%rd72];
	fma.rn.f32 	%f44, %f42, %f43, %f41;
	add.s32 	%r113, %r111, %r88;
	mul.wide.u32 	%rd73, %r113, 4;
	add.s64 	%rd74, %rd2, %rd73;
	ld.global.nc.f32 	%f45, [%rd74];
	add.s32 	%r114, %r112, %r89;
	mul.wide.u32 	%rd75, %r114, 4;
	add.s64 	%rd76, %rd1, %rd75;
	ld.global.nc.f32 	%f46, [%rd76];
	fma.rn.f32 	%f47, %f45, %f46, %f44;
	add.s32 	%r115, %r113, %r88;
	mul.wide.u32 	%rd77, %r115, 4;
	add.s64 	%rd78, %rd2, %rd77;
	ld.global.nc.f32 	%f48, [%rd78];
	add.s32 	%r116, %r114, %r89;
	mul.wide.u32 	%rd79, %r116, 4;
	add.s64 	%rd80, %rd1, %rd79;
	ld.global.nc.f32 	%f49, [%rd80];
	fma.rn.f32 	%f65, %f48, %f49, %f47;
	add.s32 	%r146, %r146, 4;
$L__BB4_23:
	setp.eq.s32 	%p18, %r17, 0;
	@%p18 bra 	$L__BB4_28;
	setp.eq.s32 	%p19, %r17, 1;
	@%p19 bra 	$L__BB4_26;
	mad.lo.s32 	%r117, %r146, %r88, %r128;
	mul.wide.u32 	%rd81, %r117, 4;
	add.s64 	%rd82, %rd2, %rd81;
	ld.global.nc.f32 	%f51, [%rd82];
	mad.lo.s32 	%r118, %r146, %r89, %r129;
	mul.wide.u32 	%rd83, %r118, 4;
	add.s64 	%rd84, %rd1, %rd83;
	ld.global.nc.f32 	%f52, [%rd84];
	fma.rn.f32 	%f53, %f51, %f52, %f65;
	add.s32 	%r119, %r117, %r88;
	mul.wide.u32 	%rd85, %r119, 4;
	add.s64 	%rd86, %rd2, %rd85;
	ld.global.nc.f32 	%f54, [%rd86];
	add.s32 	%r120, %r118, %r89;
	mul.wide.u32 	%rd87, %r120, 4;
	add.s64 	%rd88, %rd1, %rd87;
	ld.global.nc.f32 	%f55, [%rd88];
	fma.rn.f32 	%f65, %f54, %f55, %f53;
	add.s32 	%r146, %r146, 2;
$L__BB4_26:
	setp.eq.s32 	%p20, %r19, 0;
	@%p20 bra 	$L__BB4_28;
	mad.lo.s32 	%r121, %r146, %r88, %r128;
	mul.wide.u32 	%rd89, %r121, 4;
	add.s64 	%rd90, %rd2, %rd89;
	ld.global.nc.f32 	%f56, [%rd90];
	mad.lo.s32 	%r122, %r146, %r89, %r129;
	mul.wide.u32 	%rd91, %r122, 4;
	add.s64 	%rd92, %rd1, %rd91;
	ld.global.nc.f32 	%f57, [%rd92];
	fma.rn.f32 	%f65, %f56, %f57, %f65;
$L__BB4_28:
	st.global.f32 	[%rd7], %f65;
	add.s32 	%r129, %r129, 1;
	setp.ne.s32 	%p21, %r129, %r89;
	@%p21 bra 	$L__BB4_17;
	add.s32 	%r128, %r128, 1;
	setp.ne.s32 	%p22, %r128, %r88;
	@%p22 bra 	$L__BB4_16;
$L__BB4_30:
	ret;

}
	// .globl	_Z8aTbT_gpuPKfS0_Pfiii
.visible .entry _Z8aTbT_gpuPKfS0_Pfiii(
	.param .u64 .ptr .align 1 _Z8aTbT_gpuPKfS0_Pfiii_param_0,
	.param .u64 .ptr .align 1 _Z8aTbT_gpuPKfS0_Pfiii_param_1,
	.param .u64 .ptr .align 1 _Z8aTbT_gpuPKfS0_Pfiii_param_2,
	.param .u32 _Z8aTbT_gpuPKfS0_Pfiii_param_3,
	.param .u32 _Z8aTbT_gpuPKfS0_Pfiii_param_4,
	.param .u32 _Z8aTbT_gpuPKfS0_Pfiii_param_5
)
{
	.reg .pred 	%p<23>;
	.reg .b32 	%r<109>;
	.reg .b32 	%f<66>;
	.reg .b64 	%rd<83>;

	ld.param.u64 	%rd12, [_Z8aTbT_gpuPKfS0_Pfiii_param_0];
	ld.param.u64 	%rd13, [_Z8aTbT_gpuPKfS0_Pfiii_param_1];
	ld.param.u64 	%rd14, [_Z8aTbT_gpuPKfS0_Pfiii_param_2];
	ld.param.u32 	%r61, [_Z8aTbT_gpuPKfS0_Pfiii_param_3];
	ld.param.u32 	%r62, [_Z8aTbT_gpuPKfS0_Pfiii_param_4];
	ld.param.u32 	%r63, [_Z8aTbT_gpuPKfS0_Pfiii_param_5];
	cvta.to.global.u64 	%rd1, %rd13;
	cvta.to.global.u64 	%rd2, %rd12;
	cvta.to.global.u64 	%rd3, %rd14;
	min.s32 	%r64, %r61, %r62;
	setp.gt.s32 	%p1, %r64, 0;
	setp.lt.s32 	%p2, %r64, 1;
	@%p2 bra 	$L__BB5_14;
	and.b32  	%r1, %r62, 7;
	add.s32 	%r2, %r1, -1;
	and.b32  	%r3, %r62, 3;
	and.b32  	%r4, %r62, 2147483640;
	and.b32  	%r5, %r62, 1;
	mov.b32 	%r91, 0;
$L__BB5_2:
	setp.lt.u32 	%p3, %r62, 8;
	mul.lo.s32 	%r7, %r91, %r62;
	mov.b32 	%r94, 0;
	@%p3 bra 	$L__BB5_5;
	mov.b32 	%r92, 0;
$L__BB5_4:
	.pragma "nounroll";
	add.s32 	%r68, %r92, %r7;
	mul.wide.u32 	%rd15, %r68, 4;
	add.s64 	%rd16, %rd3, %rd15;
	mov.b32 	%r69, 0;
	st.global.u32 	[%rd16], %r69;
	st.global.u32 	[%rd16+4], %r69;
	st.global.u32 	[%rd16+8], %r69;
	st.global.u32 	[%rd16+12], %r69;
	st.global.u32 	[%rd16+16], %r69;
	st.global.u32 	[%rd16+20], %r69;
	st.global.u32 	[%rd16+24], %r69;
	st.global.u32 	[%rd16+28], %r69;
	add.s32 	%r92, %r92, 8;
	setp.eq.s32 	%p4, %r92, %r4;
	mov.u32 	%r94, %r4;
	@%p4 bra 	$L__BB5_5;
	bra.uni 	$L__BB5_4;
$L__BB5_5:
	setp.eq.s32 	%p5, %r1, 0;
	@%p5 bra 	$L__BB5_13;
	setp.lt.u32 	%p6, %r2, 3;
	@%p6 bra 	$L__BB5_8;
	add.s32 	%r70, %r94, %r7;
	mul.wide.u32 	%rd17, %r70, 4;
	add.s64 	%rd18, %rd3, %rd17;
	mov.b32 	%r71, 0;
	st.global.u32 	[%rd18], %r71;
	cvt.u64.u32 	%rd19, %r7;
	cvt.u64.u32 	%rd20, %r94;
	add.s64 	%rd21, %rd20, %rd19;
	shl.b64 	%rd22, %rd21, 2;
	add.s64 	%rd23, %rd3, %rd22;
	st.global.u32 	[%rd23+4], %r71;
	st.global.u32 	[%rd23+8], %r71;
	st.global.u32 	[%rd23+12], %r71;
	add.s32 	%r94, %r94, 4;
$L__BB5_8:
	setp.eq.s32 	%p7, %r3, 0;
	@%p7 bra 	$L__BB5_13;
	setp.eq.s32 	%p8, %r3, 1;
	@%p8 bra 	$L__BB5_11;
	add.s32 	%r72, %r94, %r7;
	mul.wide.u32 	%rd24, %r72, 4;
	add.s64 	%rd25, %rd3, %rd24;
	mov.b32 	%r73, 0;
	st.global.u32 	[%rd25], %r73;
	cvt.u64.u32 	%rd26, %r7;
	cvt.u64.u32 	%rd27, %r94;
	add.s64 	%rd28, %rd27, %rd26;
	shl.b64 	%rd29, %rd28, 2;
	add.s64 	%rd30, %rd3, %rd29;
	st.global.u32 	[%rd30+4], %r73;
	add.s32 	%r94, %r94, 2;
$L__BB5_11:
	setp.eq.s32 	%p9, %r5, 0;
	@%p9 bra 	$L__BB5_13;
	add.s32 	%r74, %r94, %r7;
	mul.wide.u32 	%rd31, %r74, 4;
	add.s64 	%rd32, %rd3, %rd31;
	mov.b32 	%r75, 0;
	st.global.u32 	[%rd32], %r75;
$L__BB5_13:
	add.s32 	%r91, %r91, 1;
	setp.ne.s32 	%p10, %r91, %r61;
	@%p10 bra 	$L__BB5_2;
$L__BB5_14:
	setp.lt.s32 	%p11, %r63, 1;
	not.pred 	%p12, %p1;
	or.pred  	%p13, %p12, %p11;
	@%p13 bra 	$L__BB5_30;
	and.b32  	%r16, %r63, 7;
	and.b32  	%r17, %r63, 3;
	and.b32  	%r18, %r63, 2147483640;
	and.b32  	%r19, %r63, 1;
	neg.s32 	%r20, %r18;
	shl.b32 	%r21, %r61, 3;
	mul.wide.u32 	%rd4, %r21, 4;
	mul.lo.s32 	%r22, %r61, 6;
	mul.lo.s32 	%r23, %r61, 5;
	shl.b32 	%r24, %r61, 2;
	mul.lo.s32 	%r25, %r61, 3;
	shl.b32 	%r26, %r61, 1;
	mov.b32 	%r96, 0;
$L__BB5_16:
	mul.lo.s32 	%r28, %r96, %r62;
	mul.wide.u32 	%rd33, %r96, 4;
	add.s64 	%rd5, %rd2, %rd33;
	add.s32 	%r29, %r61, %r96;
	mov.b32 	%r97, 0;
	add.s32 	%r32, %r24, %r96;
	add.s32 	%r33, %r25, %r96;
	add.s32 	%r34, %r22, %r96;
	add.s32 	%r36, %r23, %r96;
	add.s32 	%r37, %r26, %r96;
$L__BB5_17:
	setp.lt.u32 	%p14, %r63, 8;
	add.s32 	%r79, %r97, %r28;
	mul.wide.u32 	%rd34, %r79, 4;
	add.s64 	%rd6, %rd3, %rd34;
	mul.lo.s32 	%r31, %r97, %r63;
	ld.global.f32 	%f65, [%rd6];
	mov.b32 	%r107, 0;
	@%p14 bra 	$L__BB5_20;
	mad.lo.s32 	%r104, %r61, 7, %r96;
	mul.wide.u32 	%rd35, %r31, 4;
	add.s64 	%rd36, %rd1, %rd35;
	add.s64 	%rd81, %rd36, 16;
	mov.u32 	%r98, %r29;
	mov.u32 	%r99, %r37;
	mov.u32 	%r100, %r33;
	mov.u32 	%r101, %r32;
	mov.u32 	%r102, %r36;
	mov.u32 	%r103, %r34;
	mov.u64 	%rd82, %rd5;
	mov.u32 	%r105, %r20;
$L__BB5_19:
	.pragma "nounroll";
	ld.global.nc.f32 	%f15, [%rd82];
	ld.global.nc.f32 	%f16, [%rd81+-16];
	fma.rn.f32 	%f17, %f15, %f16, %f65;
	mul.wide.u32 	%rd37, %r98, 4;
	add.s64 	%rd38, %rd2, %rd37;
	ld.global.nc.f32 	%f18, [%rd38];
	ld.global.nc.f32 	%f19, [%rd81+-12];
	fma.rn.f32 	%f20, %f18, %f19, %f17;
	mul.wide.u32 	%rd39, %r99, 4;
	add.s64 	%rd40, %rd2, %rd39;
	ld.global.nc.f32 	%f21, [%rd40];
	ld.global.nc.f32 	%f22, [%rd81+-8];
	fma.rn.f32 	%f23, %f21, %f22, %f20;
	mul.wide.u32 	%rd41, %r100, 4;
	add.s64 	%rd42, %rd2, %rd41;
	ld.global.nc.f32 	%f24, [%rd42];
	ld.global.nc.f32 	%f25, [%rd81+-4];
	fma.rn.f32 	%f26, %f24, %f25, %f23;
	mul.wide.u32 	%rd43, %r101, 4;
	add.s64 	%rd44, %rd2, %rd43;
	ld.global.nc.f32 	%f27, [%rd44];
	ld.global.nc.f32 	%f28, [%rd81];
	fma.rn.f32 	%f29, %f27, %f28, %f26;
	mul.wide.u32 	%rd45, %r102, 4;
	add.s64 	%rd46, %rd2, %rd45;
	ld.global.nc.f32 	%f30, [%rd46];
	ld.global.nc.f32 	%f31, [%rd81+4];
	fma.rn.f32 	%f32, %f30, %f31, %f29;
	mul.wide.u32 	%rd47, %r103, 4;
	add.s64 	%rd48, %rd2, %rd47;
	ld.global.nc.f32 	%f33, [%rd48];
	ld.global.nc.f32 	%f34, [%rd81+8];
	fma.rn.f32 	%f35, %f33, %f34, %f32;
	mul.wide.u32 	%rd49, %r104, 4;
	add.s64 	%rd50, %rd2, %rd49;
	ld.global.nc.f32 	%f36, [%rd50];
	ld.global.nc.f32 	%f37, [%rd81+12];
	fma.rn.f32 	%f65, %f36, %f37, %f35;
	add.s32 	%r105, %r105, 8;
	add.s64 	%rd82, %rd82, %rd4;
	add.s32 	%r104, %r104, %r21;
	add.s32 	%r103, %r103, %r21;
	add.s32 	%r102, %r102, %r21;
	add.s32 	%r101, %r101, %r21;
	add.s32 	%r100, %r100, %r21;
	add.s32 	%r99, %r99, %r21;
	add.s64 	%rd81, %rd81, 32;
	add.s32 	%r98, %r98, %r21;
	setp.ne.s32 	%p15, %r105, 0;
	mov.u32 	%r107, %r18;
	@%p15 bra 	$L__BB5_19;
$L__BB5_20:
	setp.eq.s32 	%p16, %r16, 0;
	@%p16 bra 	$L__BB5_28;
	add.s32 	%r80, %r16, -1;
	setp.lt.u32 	%p17, %r80, 3;
	@%p17 bra 	$L__BB5_23;
	mad.lo.s32 	%r81, %r107, %r61, %r96;
	mul.wide.u32 	%rd51, %r81, 4;
	add.s64 	%rd52, %rd2, %rd51;
	ld.global.nc.f32 	%f39, [%rd52];
	add.s32 	%r82, %r107, %r31;
	mul.wide.u32 	%rd53, %r82, 4;
	add.s64 	%rd54, %rd1, %rd53;
	ld.global.nc.f32 	%f40, [%rd54];
	fma.rn.f32 	%f41, %f39, %f40, %f65;
	add.s32 	%r83, %r81, %r61;
	mul.wide.u32 	%rd55, %r83, 4;
	add.s64 	%rd56, %rd2, %rd55;
	ld.global.nc.f32 	%f42, [%rd56];
	cvt.u64.u32 	%rd57, %r31;
	cvt.u64.u32 	%rd58, %r107;
	add.s64 	%rd59, %rd58, %rd57;
	shl.b64 	%rd60, %rd59, 2;
	add.s64 	%rd61, %rd1, %rd60;
	ld.global.nc.f32 	%f43, [%rd61+4];
	fma.rn.f32 	%f44, %f42, %f43, %f41;
	add.s32 	%r84, %r83, %r61;
	mul.wide.u32 	%rd62, %r84, 4;
	add.s64 	%rd63, %rd2, %rd62;
	ld.global.nc.f32 	%f45, [%rd63];
	ld.global.nc.f32 	%f46, [%rd61+8];
	fma.rn.f32 	%f47, %f45, %f46, %f44;
	add.s32 	%r85, %r84, %r61;
	mul.wide.u32 	%rd64, %r85, 4;
	add.s64 	%rd65, %rd2, %rd64;
	ld.global.nc.f32 	%f48, [%rd65];
	ld.global.nc.f32 	%f49, [%rd61+12];
	fma.rn.f32 	%f65, %f48, %f49, %f47;
	add.s32 	%r107, %r107, 4;
$L__BB5_23:
	setp.eq.s32 	%p18, %r17, 0;
	@%p18 bra 	$L__BB5_28;
	setp.eq.s32 	%p19, %r17, 1;
	@%p19 bra 	$L__BB5_26;
	mad.lo.s32 	%r86, %r107, %r61, %r96;
	mul.wide.u32 	%rd66, %r86, 4;
	add.s64 	%rd67, %rd2, %rd66;
	ld.global.nc.f32 	%f51, [%rd67];
	add.s32 	%r87, %r107, %r31;
	mul.wide.u32 	%rd68, %r87, 4;
	add.s64 	%rd69, %rd1, %rd68;
	ld.global.nc.f32 	%f52, [%rd69];
	fma.rn.f32 	%f53, %f51, %f52, %f65;
	add.s32 	%r88, %r86, %r61;
	mul.wide.u32 	%rd70, %r88, 4;
	add.s64 	%rd71, %rd2, %rd70;
	ld.global.nc.f32 	%f54, [%rd71];
	cvt.u64.u32 	%rd72, %r31;
	cvt.u64.u32 	%rd73, %r107;
	add.s64 	%rd74, %rd73, %rd72;
	shl.b64 	%rd75, %rd74, 2;
	add.s64 	%rd76, %rd1, %rd75;
	ld.global.nc.f32 	%f55, [%rd76+4];
	fma.rn.f32 	%f65, %f54, %f55, %f53;
	add.s32 	%r107, %r107, 2;
$L__BB5_26:
	setp.eq.s32 	%p20, %r19, 0;
	@%p20 bra 	$L__BB5_28;
	mad.lo.s32 	%r89, %r107, %r61, %r96;
	mul.wide.u32 	%rd77, %r89, 4;
	add.s64 	%rd78, %rd2, %rd77;
	ld.global.nc.f32 	%f56, [%rd78];
	add.s32 	%r90, %r107, %r31;
	mul.wide.u32 	%rd79, %r90, 4;
	add.s64 	%rd80, %rd1, %rd79;
	ld.global.nc.f32 	%f57, [%rd80];
	fma.rn.f32 	%f65, %f56, %f57, %f65;
$L__BB5_28:
	st.global.f32 	[%rd6], %f65;
	add.s32 	%r97, %r97, 1;
	setp.ne.s32 	%p21, %r97, %r62;
	@%p21 bra 	$L__BB5_17;
	add.s32 	%r96, %r96, 1;
	setp.ne.s32 	%p22, %r96, %r61;
	@%p22 bra 	$L__BB5_16;
$L__BB5_30:
	ret;

}


// ===== COMPILED SASS (sm_100) =====

	.target	sm_100

	.elftype	@"ET_EXEC"


//--------------------- .note.nv.tkinfo           --------------------------
	.section	.note.nv.tkinfo,"",@"SHT_NOTE"
	.sectionflags	@"SHF_NOTE_NV_TKINFO"
	.tkinfo
        /*0018*/ 	.word	0x00000002
        /*0030*/ 	.string	""
        /*0030*/ 	.string	"ptxas"
        /*0030*/ 	.string	"Cuda compilation tools, release 13.0, V13.0.88"
        /*0030*/ 	.string	"Build cuda_13.0.r13.0/compiler.36424714_0"
        /*0030*/ 	.string	"-arch sm_100 -m 64 "



//--------------------- .note.nv.cuinfo           --------------------------
	.section	.note.nv.cuinfo,"",@"SHT_NOTE"
	.sectionflags	@"SHF_NOTE_NV_CUINFO"
        /*0018*/ 	.short	0x0002
        /*001a*/ 	.short	0x0064
        /*001c*/ 	.short	0x0082
	.zero		2


//--------------------- .nv.info                  --------------------------
	.section	.nv.info,"",@"SHT_CUDA_INFO"
	.align	4


	//----- nvinfo : EIATTR_REGCOUNT
	.align		4
        /*0000*/ 	.byte	0x04, 0x2f
        /*0002*/ 	.short	(.L_1 - .L_0)
	.align		4
.L_0:
        /*0004*/ 	.word	index@(_Z6ab_gpuPKfS0_Pfiii)
        /*0008*/ 	.word	0x00000030


	//----- nvinfo : EIATTR_FRAME_SIZE
	.align		4
.L_1:
        /*000c*/ 	.byte	0x04, 0x11
        /*000e*/ 	.short	(.L_3 - .L_2)
	.align		4
.L_2:
        /*0010*/ 	.word	index@(_Z6ab_gpuPKfS0_Pfiii)
        /*0014*/ 	.word	0x00000000


	//----- nvinfo : EIATTR_REGCOUNT
	.align		4
.L_3:
        /*0018*/ 	.byte	0x04, 0x2f
        /*001a*/ 	.short	(.L_5 - .L_4)
	.align		4
.L_4:
        /*001c*/ 	.word	index@(_Z8ab16_gpuPKfS0_Pfiii)
        /*0020*/ 	.word	0x00000020


	//----- nvinfo : EIATTR_FRAME_SIZE
	.align		4
.L_5:
        /*0024*/ 	.byte	0x04, 0x11
        /*0026*/ 	.short	(.L_7 - .L_6)
	.align		4
.L_6:
        /*0028*/ 	.word	index@(_Z8ab16_gpuPKfS0_Pfiii)
        /*002c*/ 	.word	0x00000000


	//----- nvinfo : EIATTR_REGCOUNT
	.align		4
.L_7:
        /*0030*/ 	.byte	0x04, 0x2f
        /*0032*/ 	.short	(.L_9 - .L_8)
	.align		4
.L_8:
        /*0034*/ 	.word	index@(_Z8ab_gpu_1PKfS0_Pfiii)
        /*0038*/ 	.word	0x00000020


	//----- nvinfo : EIATTR_FRAME_SIZE
	.align		4
.L_9:
        /*003c*/ 	.byte	0x04, 0x11
        /*003e*/ 	.short	(.L_11 - .L_10)
	.align		4
.L_10:
        /*0040*/ 	.word	index@(_Z8ab_gpu_1PKfS0_Pfiii)
        /*0044*/ 	.word	0x00000000


	//----- nvinfo : EIATTR_REGCOUNT
	.align		4
.L_11:
        /*0048*/ 	.byte	0x04, 0x2f
        /*004a*/ 	.short	(.L_13 - .L_12)
	.align		4
.L_12:
        /*004c*/ 	.word	index@(_Z7abT_gpuPKfS0_Pfiii)
        /*0050*/ 	.word	0x00000020


	//----- nvinfo : EIATTR_FRAME_SIZE
	.align		4
.L_13:
        /*0054*/ 	.byte	0x04, 0x11
        /*0056*/ 	.short	(.L_15 - .L_14)
	.align		4
.L_14:
        /*0058*/ 	.word	index@(_Z7abT_gpuPKfS0_Pfiii)
        /*005c*/ 	.word	0x00000000


	//----- nvinfo : EIATTR_REGCOUNT
	.align		4
.L_15:
        /*0060*/ 	.byte	0x04, 0x2f
        /*0062*/ 	.short	(.L_17 - .L_16)
	.align		4
.L_16:
        /*0064*/ 	.word	index@(_Z7aTb_gpuPKfS0_Pfiii)
        /*0068*/ 	.word	0x00000020


	//----- nvinfo : EIATTR_FRAME_SIZE
	.align		4
.L_17:
        /*006c*/ 	.byte	0x04, 0x11
        /*006e*/ 	.short	(.L_19 - .L_18)
	.align		4
.L_18:
        /*0070*/ 	.word	index@(_Z7aTb_gpuPKfS0_Pfiii)
        /*0074*/ 	.word	0x00000000


	//----- nvinfo : EIATTR_REGCOUNT
	.align		4
.L_19:
        /*0078*/ 	.byte	0x04, 0x2f
        /*007a*/ 	.short	(.L_21 - .L_20)
	.align		4
.L_20:
        /*007c*/ 	.word	index@(_Z8aTbT_gpuPKfS0_Pfiii)
        /*0080*/ 	.word	0x00000028


	//----- nvinfo : EIATTR_FRAME_SIZE
	.align		4
.L_21:
        /*0084*/ 	.byte	0x04, 0x11
        /*0086*/ 	.short	(.L_23 - .L_22)
	.align		4
.L_22:
        /*0088*/ 	.word	index@(_Z8aTbT_gpuPKfS0_Pfiii)
        /*008c*/ 	.word	0x00000000


	//----- nvinfo : EIATTR_MIN_STACK_SIZE
	.align		4
.L_23:
        /*0090*/ 	.byte	0x04, 0x12
        /*0092*/ 	.short	(.L_25 - .L_24)
	.align		4
.L_24:
        /*0094*/ 	.word	index@(_Z8aTbT_gpuPKfS0_Pfiii)
        /*0098*/ 	.word	0x00000000


	//----- nvinfo : EIATTR_MIN_STACK_SIZE
	.align		4
.L_25:
        /*009c*/ 	.byte	0x04, 0x12
        /*009e*/ 	.short	(.L_27 - .L_26)
	.align		4
.L_26:
        /*00a0*/ 	.word	index@(_Z7aTb_gpuPKfS0_Pfiii)
        /*00a4*/ 	.word	0x00000000


	//----- nvinfo : EIATTR_MIN_STACK_SIZE
	.align		4
.L_27:
        /*00a8*/ 	.byte	0x04, 0x12
        /*00aa*/ 	.short	(.L_29 - .L_28)
	.align		4
.L_28:
        /*00ac*/ 	.word	index@(_Z7abT_gpuPKfS0_Pfiii)
        /*00b0*/ 	.word	0x00000000


	//----- nvinfo : EIATTR_MIN_STACK_SIZE
	.align		4
.L_29:
        /*00b4*/ 	.byte	0x04, 0x12
        /*00b6*/ 	.short	(.L_31 - .L_30)
	.align		4
.L_30:
        /*00b8*/ 	.word	index@(_Z8ab_gpu_1PKfS0_Pfiii)
        /*00bc*/ 	.word	0x00000000


	//----- nvinfo : EIATTR_MIN_STACK_SIZE
	.align		4
.L_31:
        /*00c0*/ 	.byte	0x04, 0x12
        /*00c2*/ 	.short	(.L_33 - .L_32)
	.align		4
.L_32:
        /*00c4*/ 	.word	index@(_Z8ab16_gpuPKfS0_Pfiii)
        /*00c8*/ 	.word	0x00000000


	//----- nvinfo : EIATTR_MIN_STACK_SIZE
	.align		4
.L_33:
        /*00cc*/ 	.byte	0x04, 0x12
        /*00ce*/ 	.short	(.L_35 - .L_34)
	.align		4
.L_34:
        /*00d0*/ 	.word	index@(_Z6ab_gpuPKfS0_Pfiii)
        /*00d4*/ 	.word	0x00000000
.L_35:


//--------------------- .nv.compat                --------------------------
	.section	.nv.compat,"",@"SHT_CUDA_COMPAT_INFO"
	.align	4
        /*0000*/ 	.byte	0x02, 0x09, 0x00, 0x00, 0x02, 0x02, 0x01, 0x00, 0x02, 0x05, 0x05, 0x00, 0x03, 0x07, 0x01, 0x01
        /*0010*/ 	.byte	0x02, 0x03, 0x00, 0x00, 0x02, 0x06, 0x01, 0x00, 0x04, 0x0b, 0x08, 0x00, 0x09, 0x00, 0x00, 0x00
        /*0020*/ 	.byte	0x00, 0x00, 0x00, 0x00


//--------------------- .nv.info._Z8aTbT_gpuPKfS0_Pfiii --------------------------
	.section	.nv.info._Z8aTbT_gpuPKfS0_Pfiii,"",@"SHT_CUDA_INFO"
	.sectionflags	@""
	.align	4


	//----- nvinfo : EIATTR_CUDA_API_VERSION
	.align		4
        /*0000*/ 	.byte	0x04, 0x37
        /*0002*/ 	.short	(.L_37 - .L_36)
.L_36:
        /*0004*/ 	.word	0x00000082


	//----- nvinfo : EIATTR_KPARAM_INFO
	.align		4
.L_37:
        /*0008*/ 	.byte	0x04, 0x17
        /*000a*/ 	.short	(.L_39 - .L_38)
.L_38:
        /*000c*/ 	.word	0x00000000
        /*0010*/ 	.short	0x0005
        /*0012*/ 	.short	0x0020
        /*0014*/ 	.byte	0x00, 0xf0, 0x11, 0x00


	//----- nvinfo : EIATTR_KPARAM_INFO
	.align		4
.L_39:
        /*0018*/ 	.byte	0x04, 0x17
        /*001a*/ 	.short	(.L_41 - .L_40)
.L_40:
        /*001c*/ 	.word	0x00000000
        /*0020*/ 	.short	0x0004
        /*0022*/ 	.short	0x001c
        /*0024*/ 	.byte	0x00, 0xf0, 0x11, 0x00


	//----- nvinfo : EIATTR_KPARAM_INFO
	.align		4
.L_41:
        /*0028*/ 	.byte	0x04, 0x17
        /*002a*/ 	.short	(.L_43 - .L_42)
.L_42:
        /*002c*/ 	.word	0x00000000
        /*0030*/ 	.short	0x0003
        /*0032*/ 	.short	0x0018
        /*0034*/ 	.byte	0x00, 0xf0, 0x11, 0x00


	//----- nvinfo : EIATTR_KPARAM_INFO
	.align		4
.L_43:
        /*0038*/ 	.byte	0x04, 0x17
        /*003a*/ 	.short	(.L_45 - .L_44)
.L_44:
        /*003c*/ 	.word	0x00000000
        /*0040*/ 	.short	0x0002
        /*0042*/ 	.short	0x0010
        /*0044*/ 	.byte	0x00, 0xf5, 0x21, 0x00


	//----- nvinfo : EIATTR_KPARAM_INFO
	.align		4
.L_45:
        /*0048*/ 	.byte	0x04, 0x17
        /*004a*/ 	.short	(.L_47 - .L_46)
.L_46:
        /*004c*/ 	.word	0x00000000
        /*0050*/ 	.short	0x0001
        /*0052*/ 	.short	0x0008
        /*0054*/ 	.byte	0x00, 0xf5, 0x21, 0x00


	//----- nvinfo : EIATTR_KPARAM_INFO
	.align		4
.L_47:
        /*0058*/ 	.byte	0x04, 0x17
        /*005a*/ 	.short	(.L_49 - .L_48)
.L_48:
        /*005c*/ 	.word	0x00000000
        /*0060*/ 	.short	0x0000
        /*0062*/ 	.short	0x0000
        /*0064*/ 	.byte	0x00, 0xf5, 0x21, 0x00


	//----- nvinfo : EIATTR_SPARSE_MMA_MASK
	.align		4
.L_49:
        /*0068*/ 	.byte	0x03, 0x50
        /*006a*/ 	.short	0x0000


	//----- nvinfo : EIATTR_MAXREG_COUNT
	.align		4
        /*006c*/ 	.byte	0x03, 0x1b
        /*006e*/ 	.short	0x00ff


	//----- nvinfo : EIATTR_MERCURY_ISA_VERSION
	.align		4
        /*0070*/ 	.byte	0x03, 0x5f
        /*0072*/ 	.short	0x0101


	//----- nvinfo : EIATTR_VRC_CTA_INIT_COUNT
	.align		4
        /*0074*/ 	.byte	0x02, 0x4a
	.zero		1
	.zero		1


	//----- nvinfo : EIATTR_EXIT_INSTR_OFFSETS
	.align		4
        /*0078*/ 	.byte	0x04, 0x1c
        /*007a*/ 	.short	(.L_51 - .L_50)


	//   ....[0]....
.L_50:
        /*007c*/ 	.word	0x000004c0


	//   ....[1]....
        /*0080*/ 	.word	0x00000fa0


	//----- nvinfo : EIATTR_CBANK_PARAM_SIZE
	.align		4
.L_51:
        /*0084*/ 	.byte	0x03, 0x19
        /*0086*/ 	.short	0x0024


	//----- nvinfo : EIATTR_PARAM_CBANK
	.align		4
        /*0088*/ 	.byte	0x04, 0x0a
        /*008a*/ 	.short	(.L_53 - .L_52)
	.align		4
.L_52:
        /*008c*/ 	.word	index@(.nv.constant0._Z8aTbT_gpuPKfS0_Pfiii)
        /*0090*/ 	.short	0x0380
        /*0092*/ 	.short	0x0024


	//----- nvinfo : EIATTR_SW_WAR
	.align		4
.L_53:
        /*0094*/ 	.byte	0x04, 0x36
        /*0096*/ 	.short	(.L_55 - .L_54)
.L_54:
        /*0098*/ 	.word	0x00000008
.L_55:


//--------------------- .nv.info._Z7aTb_gpuPKfS0_Pfiii --------------------------
	.section	.nv.info._Z7aTb_gpuPKfS0_Pfiii,"",@"SHT_CUDA_INFO"
	.sectionflags	@""
	.align	4


	//----- nvinfo : EIATTR_CUDA_API_VERSION
	.align		4
        /*0000*/ 	.byte	0x04, 0x37
        /*0002*/ 	.short	(.L_57 - .L_56)
.L_56:
        /*0004*/ 	.word	0x00000082


	//----- nvinfo : EIATTR_KPARAM_INFO
	.align		4
.L_57:
        /*0008*/ 	.byte	0x04, 0x17
        /*000a*/ 	.short	(.L_59 - .L_58)
.L_58:
        /*000c*/ 	.word	0x00000000
        /*0010*/ 	.short	0x0005
        /*0012*/ 	.short	0x0020
        /*0014*/ 	.byte	0x00, 0xf0, 0x11, 0x00


	//----- nvinfo : EIATTR_KPARAM_INFO
	.align		4
.L_59:
        /*0018*/ 	.byte	0x04, 0x17
        /*001a*/ 	.short	(.L_61 - .L_60)
.L_60:
        /*001c*/ 	.word	0x00000000
        /*0020*/ 	.short	0x0004
        /*0022*/ 	.short	0x001c
        /*0024*/ 	.byte	0x00, 0xf0, 0x11, 0x00


	//----- nvinfo : EIATTR_KPARAM_INFO
	.align		4
.L_61:
        /*0028*/ 	.byte	0x04, 0x17
        /*002a*/ 	.short	(.L_63 - .L_62)
.L_62:
        /*002c*/ 	.word	0x00000000
        /*0030*/ 	.short	0x0003
        /*0032*/ 	.short	0x0018
        /*0034*/ 	.byte	0x00, 0xf0, 0x11, 0x00


	//----- nvinfo : EIATTR_KPARAM_INFO
	.align		4
.L_63:
        /*0038*/ 	.byte	0x04, 0x17
        /*003a*/ 	.short	(.L_65 - .L_64)
.L_64:
        /*003c*/ 	.word	0x00000000
        /*0040*/ 	.short	0x0002
        /*0042*/ 	.short	0x0010
        /*0044*/ 	.byte	0x00, 0xf5, 0x21, 0x00


	//----- nvinfo : EIATTR_KPARAM_INFO
	.align		4
.L_65:
        /*0048*/ 	.byte	0x04, 0x17
        /*004a*/ 	.short	(.L_67 - .L_66)
.L_66:
        /*004c*/ 	.word	0x00000000
        /*0050*/ 	.short	0x0001
        /*0052*/ 	.short	0x0008
        /*0054*/ 	.byte	0x00, 0xf5, 0x21, 0x00


	//----- nvinfo : EIATTR_KPARAM_INFO
	.align		4
.L_67:
        /*0058*/ 	.byte	0x04, 0x17
        /*005a*/ 	.short	(.L_69 - .L_68)
.L_68:
        /*005c*/ 	.word	0x00000000
        /*0060*/ 	.short	0x0000
        /*0062*/ 	.short	0x0000
        /*0064*/ 	.byte	0x00, 0xf5, 0x21, 0x00


	//----- nvinfo : EIATTR_SPARSE_MMA_MASK
	.align		4
.L_69:
        /*0068*/ 	.byte	0x03, 0x50
        /*006a*/ 	.short	0x0000


	//----- nvinfo : EIATTR_MAXREG_COUNT
	.align		4
        /*006c*/ 	.byte	0x03, 0x1b
        /*006e*/ 	.short	0x00ff


	//----- nvinfo : EIATTR_MERCURY_ISA_VERSION
	.align		4
        /*0070*/ 	.byte	0x03, 0x5f
        /*0072*/ 	.short	0x0101


	//----- nvinfo : EIATTR_VRC_CTA_INIT_COUNT
	.align		4
        /*0074*/ 	.byte	0x02, 0x4a
	.zero		1
	.zero		1


	//----- nvinfo : EIATTR_EXIT_INSTR_OFFSETS
	.align		4
        /*0078*/ 	.byte	0x04, 0x1c
        /*007a*/ 	.short	(.L_71 - .L_70)


	//   ....[0]....
.L_70:
        /*007c*/ 	.word	0x000004d0


	//   ....[1]....
        /*0080*/ 	.word	0x000011c0


	//----- nvinfo : EIATTR_CBANK_PARAM_SIZE
	.align		4
.L_71:
        /*0084*/ 	.byte	0x03, 0x19
        /*0086*/ 	.short	0x0024


	//----- nvinfo : EIATTR_PARAM_CBANK
	.align		4
        /*0088*/ 	.byte	0x04, 0x0a
        /*008a*/ 	.short	(.L_73 - .L_72)
	.align		4
.L_72:
        /*008c*/ 	.word	index@(.nv.constant0._Z7aTb_gpuPKfS0_Pfiii)
        /*0090*/ 	.short	0x0380
        /*0092*/ 	.short	0x0024


	//----- nvinfo : EIATTR_SW_WAR
	.align		4
.L_73:
        /*0094*/ 	.byte	0x04, 0x36
        /*0096*/ 	.short	(.L_75 - .L_74)
.L_74:
        /*0098*/ 	.word	0x00000008
.L_75:


//--------------------- .nv.info._Z7abT_gpuPKfS0_Pfiii --------------------------
	.section	.nv.info._Z7abT_gpuPKfS0_Pfiii,"",@"SHT_CUDA_INFO"
	.sectionflags	@""
	.align	4


	//----- nvinfo : EIATTR_CUDA_API_VERSION
	.align		4
        /*0000*/ 	.byte	0x04, 0x37
        /*0002*/ 	.short	(.L_77 - .L_76)
.L_76:
        /*0004*/ 	.word	0x00000082


	//----- nvinfo : EIATTR_KPARAM_INFO
	.align		4
.L_77:
        /*0008*/ 	.byte	0x04, 0x17
        /*000a*/ 	.short	(.L_79 - .L_78)
.L_78:
        /*000c*/ 	.word	0x00000000
        /*0010*/ 	.short	0x0005
        /*0012*/ 	.short	0x0020
        /*0014*/ 	.byte	0x00, 0xf0, 0x11, 0x00


	//----- nvinfo : EIATTR_KPARAM_INFO
	.align		4
.L_79:
        /*0018*/ 	.byte	0x04, 0x17
        /*001a*/ 	.short	(.L_81 - .L_80)
.L_80:
        /*001c*/ 	.word	0x00000000
        /*0020*/ 	.short	0x0004
        /*0022*/ 	.short	0x001c
        /*0024*/ 	.byte	0x00, 0xf0, 0x11, 0x00


	//----- nvinfo : EIATTR_KPARAM_INFO
	.align		4
.L_81:
        /*0028*/ 	.byte	0x04, 0x17
        /*002a*/ 	.short	(.L_83 - .L_82)
.L_82:
        /*002c*/ 	.word	0x00000000
        /*0030*/ 	.short	0x0003
        /*0032*/ 	.short	0x0018
        /*0034*/ 	.byte	0x00, 0xf0, 0x11, 0x00


	//----- nvinfo : EIATTR_KPARAM_INFO
	.align		4
.L_83:
        /*0038*/ 	.byte	0x04, 0x17
        /*003a*/ 	.short	(.L_85 - .L_84)
.L_84:
        /*003c*/ 	.word	0x00000000
        /*0040*/ 	.short	0x0002
        /*0042*/ 	.short	0x0010
        /*0044*/ 	.byte	0x00, 0xf5, 0x21, 0x00


	//----- nvinfo : EIATTR_KPARAM_INFO
	.align		4
.L_85:
        /*0048*/ 	.byte	0x04, 0x17
        /*004a*/ 	.short	(.L_87 - .L_86)
.L_86:
        /*004c*/ 	.word	0x00000000
        /*0050*/ 	.short	0x0001
        /*0052*/ 	.short	0x0008
        /*0054*/ 	.byte	0x00, 0xf5, 0x21, 0x00


	//----- nvinfo : EIATTR_KPARAM_INFO
	.align		4
.L_87:
        /*0058*/ 	.byte	0x04, 0x17
        /*005a*/ 	.short	(.L_89 - .L_88)
.L_88:
        /*005c*/ 	.word	0x00000000
        /*0060*/ 	.short	0x0000
        /*0062*/ 	.short	0x0000
        /*0064*/ 	.byte	0x00, 0xf5, 0x21, 0x00


	//----- nvinfo : EIATTR_SPARSE_MMA_MASK
	.align		4
.L_89:
        /*0068*/ 	.byte	0x03, 0x50
        /*006a*/ 	.short	0x0000


	//----- nvinfo : EIATTR_MAXREG_COUNT
	.align		4
        /*006c*/ 	.byte	0x03, 0x1b
        /*006e*/ 	.short	0x00ff


	//----- nvinfo : EIATTR_MERCURY_ISA_VERSION
	.align		4
        /*0070*/ 	.byte	0x03, 0x5f
        /*0072*/ 	.short	0x0101


	//----- nvinfo : EIATTR_VRC_CTA_INIT_COUNT
	.align		4
        /*0074*/ 	.byte	0x02, 0x4a
	.zero		1
	.zero		1


	//----- nvinfo : EIATTR_EXIT_INSTR_OFFSETS
	.align		4
        /*0078*/ 	.byte	0x04, 0x1c
        /*007a*/ 	.short	(.L_91 - .L_90)


	//   ....[0]....
.L_90:
        /*007c*/ 	.word	0x000004c0


	//   ....[1]....
        /*0080*/ 	.word	0x000011a0


	//----- nvinfo : EIATTR_CBANK_PARAM_SIZE
	.align		4
.L_91:
        /*0084*/ 	.byte	0x03, 0x19
        /*0086*/ 	.short	0x0024


	//----- nvinfo : EIATTR_PARAM_CBANK
	.align		4
        /*0088*/ 	.byte	0x04, 0x0a
        /*008a*/ 	.short	(.L_93 - .L_92)
	.align		4
.L_92:
        /*008c*/ 	.word	index@(.nv.constant0._Z7abT_gpuPKfS0_Pfiii)
        /*0090*/ 	.short	0x0380
        /*0092*/ 	.short	0x0024


	//----- nvinfo : EIATTR_SW_WAR
	.align		4
.L_93:
        /*0094*/ 	.byte	0x04, 0x36
        /*0096*/ 	.short	(.L_95 - .L_94)
.L_94:
        /*0098*/ 	.word	0x00000008
.L_95:


//--------------------- .nv.info._Z8ab_gpu_1PKfS0_Pfiii --------------------------
	.section	.nv.info._Z8ab_gpu_1PKfS0_Pfiii,"",@"SHT_CUDA_INFO"
	.sectionflags	@""
	.align	4


	//----- nvinfo : EIATTR_CUDA_API_VERSION
	.align		4
        /*0000*/ 	.byte	0x04, 0x37
        /*0002*/ 	.short	(.L_97 - .L_96)
.L_96:
        /*0004*/ 	.word	0x00000082


	//----- nvinfo : EIATTR_KPARAM_INFO
	.align		4
.L_97:
        /*0008*/ 	.byte	0x04, 0x17
        /*000a*/ 	.short	(.L_99 - .L_98)
.L_98:
        /*000c*/ 	.word	0x00000000
        /*0010*/ 	.short	0x0005
        /*0012*/ 	.short	0x0020
        /*0014*/ 	.byte	0x00, 0xf0, 0x11, 0x00


	//----- nvinfo : EIATTR_KPARAM_INFO
	.align		4
.L_99:
        /*0018*/ 	.byte	0x04, 0x17
        /*001a*/ 	.short	(.L_101 - .L_100)
.L_100:
        /*001c*/ 	.word	0x00000000
        /*0020*/ 	.short	0x0004
        /*0022*/ 	.short	0x001c
        /*0024*/ 	.byte	0x00, 0xf0, 0x11, 0x00


	//----- nvinfo : EIATTR_KPARAM_INFO
	.align		4
.L_101:
        /*0028*/ 	.byte	0x04, 0x17
        /*002a*/ 	.short	(.L_103 - .L_102)
.L_102:
        /*002c*/ 	.word	0x00000000
        /*0030*/ 	.short	0x0003
        /*0032*/ 	.short	0x0018
        /*0034*/ 	.byte	0x00, 0xf0, 0x11, 0x00


	//----- nvinfo : EIATTR_KPARAM_INFO
	.align		4
.L_103:
        /*0038*/ 	.byte	0x04, 0x17
        /*003a*/ 	.short	(.L_105 - .L_104)
.L_104:
        /*003c*/ 	.word	0x00000000
        /*0040*/ 	.short	0x0002
        /*0042*/ 	.short	0x0010
        /*0044*/ 	.byte	0x00, 0xf5, 0x21, 0x00


	//----- nvinfo : EIATTR_KPARAM_INFO
	.align		4
.L_105:
        /*0048*/ 	.byte	0x04, 0x17
        /*004a*/ 	.short	(.L_107 - .L_106)
.L_106:
        /*004c*/ 	.word	0x00000000
        /*0050*/ 	.short	0x0001
        /*0052*/ 	.short	0x0008
        /*0054*/ 	.byte	0x00, 0xf5, 0x21, 0x00


	//----- nvinfo : EIATTR_KPARAM_INFO
	.align		4
.L_107:
        /*0058*/ 	.byte	0x04, 0x17
        /*005a*/ 	.short	(.L_109 - .L_108)
.L_108:
        /*005c*/ 	.word	0x00000000
        /*0060*/ 	.short	0x0000
        /*0062*/ 	.short	0x0000
        /*0064*/ 	.byte	0x00, 0xf5, 0x21, 0x00


	//----- nvinfo : EIATTR_SPARSE_MMA_MASK
	.align		4
.L_109:
        /*0068*/ 	.byte	0x03, 0x50
        /*006a*/ 	.short	0x0000


	//----- nvinfo : EIATTR_MAXREG_COUNT
	.align		4
        /*006c*/ 	.byte	0x03, 0x1b
        /*006e*/ 	.short	0x00ff


	//----- nvinfo : EIATTR_MERCURY_ISA_VERSION
	.align		4
        /*0070*/ 	.byte	0x03, 0x5f
        /*0072*/ 	.short	0x0101


	//----- nvinfo : EIATTR_VRC_CTA_INIT_COUNT
	.align		4
        /*0074*/ 	.byte	0x02, 0x4a
	.zero		1
	.zero		1


	//----- nvinfo : EIATTR_EXIT_INSTR_OFFSETS
	.align		4
        /*0078*/ 	.byte	0x04, 0x1c
        /*007a*/ 	.short	(.L_111 - .L_110)


	//   ....[0]....
.L_110:
        /*007c*/ 	.word	0x000000c0


	//   ....[1]....
        /*0080*/ 	.word	0x000008e0


	//----- nvinfo : EIATTR_CBANK_PARAM_SIZE
	.align		4
.L_111:
        /*0084*/ 	.byte	0x03, 0x19
        /*0086*/ 	.short	0x0024


	//----- nvinfo : EIATTR_PARAM_CBANK
	.align		4
        /*0088*/ 	.byte	0x04, 0x0a
        /*008a*/ 	.short	(.L_113 - .L_112)
	.align		4
.L_112:
        /*008c*/ 	.word	index@(.nv.constant0._Z8ab_gpu_1PKfS0_Pfiii)
        /*0090*/ 	.short	0x0380
        /*0092*/ 	.short	0x0024


	//----- nvinfo : EIATTR_SW_WAR
	.align		4
.L_113:
        /*0094*/ 	.byte	0x04, 0x36
        /*0096*/ 	.short	(.L_115 - .L_114)
.L_114:
        /*0098*/ 	.word	0x00000008
.L_115:


//--------------------- .nv.info._Z8ab16_gpuPKfS0_Pfiii --------------------------
	.section	.nv.info._Z8ab16_gpuPKfS0_Pfiii,"",@"SHT_CUDA_INFO"
	.sectionflags	@""
	.align	4


	//----- nvinfo : EIATTR_CUDA_API_VERSION
	.align		4
        /*0000*/ 	.byte	0x04, 0x37
        /*0002*/ 	.short	(.L_117 - .L_116)
.L_116:
        /*0004*/ 	.word	0x00000082


	//----- nvinfo : EIATTR_KPARAM_INFO
	.align		4
.L_117:
        /*0008*/ 	.byte	0x04, 0x17
        /*000a*/ 	.short	(.L_119 - .L_118)
.L_118:
        /*000c*/ 	.word	0x00000000
        /*0010*/ 	.short	0x0005
        /*0012*/ 	.short	0x0020
        /*0014*/ 	.byte	0x00, 0xf0, 0x11, 0x00


	//----- nvinfo : EIATTR_KPARAM_INFO
	.align		4
.L_119:
        /*0018*/ 	.byte	0x04, 0x17
        /*001a*/ 	.short	(.L_121 - .L_120)
.L_120:
        /*001c*/ 	.word	0x00000000
        /*0020*/ 	.short	0x0004
        /*0022*/ 	.short	0x001c
        /*0024*/ 	.byte	0x00, 0xf0, 0x11, 0x00


	//----- nvinfo : EIATTR_KPARAM_INFO
	.align		4
.L_121:
        /*0028*/ 	.byte	0x04, 0x17
        /*002a*/ 	.short	(.L_123 - .L_122)
.L_122:
        /*002c*/ 	.word	0x00000000
        /*0030*/ 	.short	0x0003
        /*0032*/ 	.short	0x0018
        /*0034*/ 	.byte	0x00, 0xf0, 0x11, 0x00


	//----- nvinfo : EIATTR_KPARAM_INFO
	.align		4
.L_123:
        /*0038*/ 	.byte	0x04, 0x17
        /*003a*/ 	.short	(.L_125 - .L_124)
.L_124:
        /*003c*/ 	.word	0x00000000
        /*0040*/ 	.short	0x0002
        /*0042*/ 	.short	0x0010
        /*0044*/ 	.byte	0x00, 0xf5, 0x21, 0x00


	//----- nvinfo : EIATTR_KPARAM_INFO
	.align		4
.L_125:
        /*0048*/ 	.byte	0x04, 0x17
        /*004a*/ 	.short	(.L_127 - .L_126)
.L_126:
        /*004c*/ 	.word	0x00000000
        /*0050*/ 	.short	0x0001
        /*0052*/ 	.short	0x0008
        /*0054*/ 	.byte	0x00, 0xf5, 0x21, 0x00


	//----- nvinfo : EIATTR_KPARAM_INFO
	.align		4
.L_127:
        /*0058*/ 	.byte	0x04, 0x17
        /*005a*/ 	.short	(.L_129 - .L_128)
.L_128:
        /*005c*/ 	.word	0x00000000
        /*0060*/ 	.short	0x0000
        /*0062*/ 	.short	0x0000
        /*0064*/ 	.byte	0x00, 0xf5, 0x21, 0x00


	//----- nvinfo : EIATTR_SPARSE_MMA_MASK
	.align		4
.L_129:
        /*0068*/ 	.byte	0x03, 0x50
        /*006a*/ 	.short	0x0000


	//----- nvinfo : EIATTR_MAXREG_COUNT
	.align		4
        /*006c*/ 	.byte	0x03, 0x1b
        /*006e*/ 	.short	0x00ff


	//----- nvinfo : EIATTR_NUM_BARRIERS
	.align		4
        /*0070*/ 	.byte	0x02, 0x4c
        /*0072*/ 	.byte	0x01
	.zero		1


	//----- nvinfo : EIATTR_MERCURY_ISA_VERSION
	.align		4
        /*0074*/ 	.byte	0x03, 0x5f
        /*0076*/ 	.short	0x0101


	//----- nvinfo : EIATTR_VRC_CTA_INIT_COUNT
	.align		4
        /*0078*/ 	.byte	0x02, 0x4a
	.zero		1
	.zero		1


	//----- nvinfo : EIATTR_EXIT_INSTR_OFFSETS
	.align		4
        /*007c*/ 	.byte	0x04, 0x1c
        /*007e*/ 	.short	(.L_131 - .L_130)


	//   ....[0]....
.L_130:
        /*0080*/ 	.word	0x000000d0


	//   ....[1]....
        /*0084*/ 	.word	0x00000be0


	//----- nvinfo : EIATTR_CBANK_PARAM_SIZE
	.align		4
.L_131:
        /*0088*/ 	.byte	0x03, 0x19
        /*008a*/ 	.short	0x0024


	//----- nvinfo : EIATTR_PARAM_CBANK
	.align		4
        /*008c*/ 	.byte	0x04, 0x0a
        /*008e*/ 	.short	(.L_133 - .L_132)
	.align		4
.L_132:
        /*0090*/ 	.word	index@(.nv.constant0._Z8ab16_gpuPKfS0_Pfiii)
        /*0094*/ 	.short	0x0380
        /*0096*/ 	.short	0x0024


	//----- nvinfo : EIATTR_SW_WAR
	.align		4
.L_133:
        /*0098*/ 	.byte	0x04, 0x36
        /*009a*/ 	.short	(.L_135 - .L_134)
.L_134:
        /*009c*/ 	.word	0x00000008
.L_135:


//--------------------- .nv.info._Z6ab_gpuPKfS0_Pfiii --------------------------
	.section	.nv.info._Z6ab_gpuPKfS0_Pfiii,"",@"SHT_CUDA_INFO"
	.sectionflags	@""
	.align	4


	//----- nvinfo : EIATTR_CUDA_API_VERSION
	.align		4
        /*0000*/ 	.byte	0x04, 0x37
        /*0002*/ 	.short	(.L_137 - .L_136)
.L_136:
        /*0004*/ 	.word	0x00000082


	//----- nvinfo : EIATTR_KPARAM_INFO
	.align		4
.L_137:
        /*0008*/ 	.byte	0x04, 0x17
        /*000a*/ 	.short	(.L_139 - .L_138)
.L_138:
        /*000c*/ 	.word	0x00000000
        /*0010*/ 	.short	0x0005
        /*0012*/ 	.short	0x0020
        /*0014*/ 	.byte	0x00, 0xf0, 0x11, 0x00


	//----- nvinfo : EIATTR_KPARAM_INFO
	.align		4
.L_139:
        /*0018*/ 	.byte	0x04, 0x17
        /*001a*/ 	.short	(.L_141 - .L_140)
.L_140:
        /*001c*/ 	.word	0x00000000
        /*0020*/ 	.short	0x0004
        /*0022*/ 	.short	0x001c
        /*0024*/ 	.byte	0x00, 0xf0, 0x11, 0x00


	//----- nvinfo : EIATTR_KPARAM_INFO
	.align		4
.L_141:
        /*0028*/ 	.byte	0x04, 0x17
        /*002a*/ 	.short	(.L_143 - .L_142)
.L_142:
        /*002c*/ 	.word	0x00000000
        /*0030*/ 	.short	0x0003
        /*0032*/ 	.short	0x0018
        /*0034*/ 	.byte	0x00, 0xf0, 0x11, 0x00


	//----- nvinfo : EIATTR_KPARAM_INFO
	.align		4
.L_143:
        /*0038*/ 	.byte	0x04, 0x17
        /*003a*/ 	.short	(.L_145 - .L_144)
.L_144:
        /*003c*/ 	.word	0x00000000
        /*0040*/ 	.short	0x0002
        /*0042*/ 	.short	0x0010
        /*0044*/ 	.byte	0x00, 0xf5, 0x21, 0x00


	//----- nvinfo : EIATTR_KPARAM_INFO
	.align		4
.L_145:
        /*0048*/ 	.byte	0x04, 0x17
        /*004a*/ 	.short	(.L_147 - .L_146)
.L_146:
        /*004c*/ 	.word	0x00000000
        /*0050*/ 	.short	0x0001
        /*0052*/ 	.short	0x0008
        /*0054*/ 	.byte	0x00, 0xf5, 0x21, 0x00


	//----- nvinfo : EIATTR_KPARAM_INFO
	.align		4
.L_147:
        /*0058*/ 	.byte	0x04, 0x17
        /*005a*/ 	.short	(.L_149 - .L_148)
.L_148:
        /*005c*/ 	.word	0x00000000
        /*0060*/ 	.short	0x0000
        /*0062*/ 	.short	0x0000
        /*0064*/ 	.byte	0x00, 0xf5, 0x21, 0x00


	//----- nvinfo : EIATTR_SPARSE_MMA_MASK
	.align		4
.L_149:
        /*0068*/ 	.byte	0x03, 0x50
        /*006a*/ 	.short	0x0000


	//----- nvinfo : EIATTR_MAXREG_COUNT
	.align		4
        /*006c*/ 	.byte	0x03, 0x1b
        /*006e*/ 	.short	0x00ff


	//----- nvinfo : EIATTR_NUM_BARRIERS
	.align		4
        /*0070*/ 	.byte	0x02, 0x4c
        /*0072*/ 	.byte	0x01
	.zero		1


	//----- nvinfo : EIATTR_MERCURY_ISA_VERSION
	.align		4
        /*0074*/ 	.byte	0x03, 0x5f
        /*0076*/ 	.short	0x0101


	//----- nvinfo : EIATTR_VRC_CTA_INIT_COUNT
	.align		4
        /*0078*/ 	.byte	0x02, 0x4a
	.zero		1
	.zero		1


	//----- nvinfo : EIATTR_EXIT_INSTR_OFFSETS
	.align		4
        /*007c*/ 	.byte	0x04, 0x1c
        /*007e*/ 	.short	(.L_151 - .L_150)


	//   ....[0]....
.L_150:
        /*0080*/ 	.word	0x000000f0


	//   ....[1]....
        /*0084*/ 	.word	0x00000c70


	//----- nvinfo : EIATTR_CBANK_PARAM_SIZE
	.align		4
.L_151:
        /*0088*/ 	.byte	0x03, 0x19
        /*008a*/ 	.short	0x0024


	//----- nvinfo : EIATTR_PARAM_CBANK
	.align		4
        /*008c*/ 	.byte	0x04, 0x0a
        /*008e*/ 	.short	(.L_153 - .L_152)
	.align		4
.L_152:
        /*0090*/ 	.word	index@(.nv.constant0._Z6ab_gpuPKfS0_Pfiii)
        /*0094*/ 	.short	0x0380
        /*0096*/ 	.short	0x0024


	//----- nvinfo : EIATTR_SW_WAR
	.align		4
.L_153:
        /*0098*/ 	.byte	0x04, 0x36
        /*009a*/ 	.short	(.L_155 - .L_154)
.L_154:
        /*009c*/ 	.word	0x00000008
.L_155:


//--------------------- .nv.callgraph             --------------------------
	.section	.nv.callgraph,"",@"SHT_CUDA_CALLGRAPH"
	.align	4
	.sectionentsize	8
	.align		4
        /*0000*/ 	.word	0x00000000
	.align		4
        /*0004*/ 	.word	0xffffffff
	.align		4
        /*0008*/ 	.word	0x00000000
	.align		4
        /*000c*/ 	.word	0xfffffffe
	.align		4
        /*0010*/ 	.word	0x00000000
	.align		4
        /*0014*/ 	.word	0xfffffffd
	.align		4
        /*0018*/ 	.word	0x00000000
	.align		4
        /*001c*/ 	.word	0xfffffffc


//--------------------- .text._Z8aTbT_gpuPKfS0_Pfiii --------------------------
	.section	.text._Z8aTbT_gpuPKfS0_Pfiii,"ax",@progbits
	.align	128
        .global         _Z8aTbT_gpuPKfS0_Pfiii
        .type           _Z8aTbT_gpuPKfS0_Pfiii,@function
        .size           _Z8aTbT_gpuPKfS0_Pfiii,(.L_x_57 - _Z8aTbT_gpuPKfS0_Pfiii)
        .other          _Z8aTbT_gpuPKfS0_Pfiii,@"STO_CUDA_ENTRY STV_DEFAULT"
_Z8aTbT_gpuPKfS0_Pfiii:
.text._Z8aTbT_gpuPKfS0_Pfiii:
[----:B------:R-:W-:Y:S01]  /*0000*/  LDC R1, c[0x0][0x37c] ;  /* 0x0000df00ff017b82 */ /* 0x000fe20000000800 */
[----:B------:R-:W0:Y:S01]  /*0010*/  LDCU.64 UR4, c[0x0][0x398] ;  /* 0x00007300ff0477ac */ /* 0x000e220008000a00 */
[----:B------:R-:W1:Y:S01]  /*0020*/  LDCU.64 UR8, c[0x0][0x358] ;  /* 0x00006b00ff0877ac */ /* 0x000e620008000a00 */
[----:B0-----:R-:W-:-:S04]  /*0030*/  MOV R2, UR4 ;  /* 0x0000000400027c02 */ /* 0x001fc80008000f00 */
[----:B------:R-:W-:-:S04]  /*0040*/  VIMNMX R14, PT, PT, R2, UR5, PT ;  /* 0x00000005020e7c48 */ /* 0x000fc8000bfe0100 */
[----:B------:R-:W-:-:S13]  /*0050*/  ISETP.GE.AND P0, PT, R14, 0x1, PT ;  /* 0x000000010e00780c */ /* 0x000fda0003f06270 */
[----:B-1----:R-:W-:Y:S05]  /*0060*/  @!P0 BRA `(.L_x_0) ;  /* 0x0000000400088947 */ /* 0x002fea0003800000 */
[----:B------:R-:W-:Y:S01]  /*0070*/  ULOP3.LUT UR6, UR5, 0x7, URZ, 0xc0, !UPT ;  /* 0x0000000705067892 */ /* 0x000fe2000f8ec0ff */
[----:B------:R-:W-:Y:S01]  /*0080*/  HFMA2 R0, -RZ, RZ, 0, 0 ;  /* 0x00000000ff007431 */ /* 0x000fe200000001ff */
[----:B------:R-:W-:Y:S02]  /*0090*/  ULOP3.LUT UR7, UR5, 0x3, URZ, 0xc0, !UPT ;  /* 0x0000000305077892 */ /* 0x000fe4000f8ec0ff */
[----:B------:R-:W-:Y:S02]  /*00a0*/  UIADD3 UR4, UPT, UPT, UR6, -0x1, URZ ;  /* 0xffffffff06047890 */ /* 0x000fe4000fffe0ff */
[----:B------:R-:W-:Y:S02]  /*00b0*/  ULOP3.LUT UR5, UR5, 0x7ffffff8, URZ, 0xc0, !UPT ;  /* 0x7ffffff805057892 */ /* 0x000fe4000f8ec0ff */
[----:B------:R-:W-:-:S11]  /*00c0*/  UISETP.GE.U32.AND UP0, UPT, UR4, 0x3, UPT ;  /* 0x000000030400788c */ /* 0x000fd6000bf06070 */
.L_x_6:
[----:B0-----:R-:W0:Y:S01]  /*00d0*/  LDC.64 R2, c[0x0][0x398] ;  /* 0x0000e600ff027b82 */ /* 0x001e220000000a00 */
[----:B------:R-:W-:Y:S02]  /*00e0*/  MOV R10, RZ ;  /* 0x000000ff000a7202 */ /* 0x000fe40000000f00 */
[----:B0-----:R-:W-:Y:S01]  /*00f0*/  ISETP.GE.U32.AND P1, PT, R3, 0x8, PT ;  /* 0x000000080300780c */ /* 0x001fe20003f26070 */
[C---:B------:R-:W-:Y:S02]  /*0100*/  IMAD R11, R0.reuse, R3, RZ ;  /* 0x00000003000b7224 */ /* 0x040fe400078e02ff */
[----:B------:R-:W-:-:S05]  /*0110*/  VIADD R0, R0, 0x1 ;  /* 0x0000000100007836 */ /* 0x000fca0000000000 */
[----:B------:R-:W-:-:S05]  /*0120*/  ISETP.NE.AND P0, PT, R0, R2, PT ;  /* 0x000000020000720c */ /* 0x000fca0003f05270 */
[----:B-12---:R-:W-:Y:S08]  /*0130*/  @!P1 BRA `(.L_x_1) ;  /* 0x0000000000409947 */ /* 0x006ff00003800000 */
[----:B------:R-:W0:Y:S01]  /*0140*/  LDC.64 R6, c[0x0][0x390] ;  /* 0x0000e400ff067b82 */ /* 0x000e220000000a00 */
[----:B------:R-:W-:-:S05]  /*0150*/  UMOV UR4, URZ ;  /* 0x000000ff00047c82 */ /* 0x000fca0008000000 */
.L_x_2:
[----:B-1----:R-:W-:Y:S01]  /*0160*/  IADD3 R5, PT, PT, R11, UR4, RZ ;  /* 0x000000040b057c10 */ /* 0x002fe2000fffe0ff */
[----:B------:R-:W-:-:S04]  /*0170*/  UIADD3 UR4, UPT, UPT, UR4, 0x8, URZ ;  /* 0x0000000804047890 */ /* 0x000fc8000fffe0ff */
[----:B0-----:R-:W-:Y:S01]  /*0180*/  IMAD.WIDE.U32 R4, R5, 0x4, R6 ;  /* 0x0000000405047825 */ /* 0x001fe200078e0006 */
[----:B------:R-:W-:-:S04]  /*0190*/  UISETP.NE.AND UP1, UPT, UR4, UR5, UPT ;  /* 0x000000050400728c */ /* 0x000fc8000bf25270 */
[----:B------:R1:W-:Y:S04]  /*01a0*/  STG.E desc[UR8][R4.64], RZ ;  /* 0x000000ff04007986 */ /* 0x0003e8000c101908 */
[----:B------:R1:W-:Y:S04]  /*01b0*/  STG.E desc[UR8][R4.64+0x4], RZ ;  /* 0x000004ff04007986 */ /* 0x0003e8000c101908 */
[----:B------:R1:W-:Y:S04]  /*01c0*/  STG.E desc[UR8][R4.64+0x8], RZ ;  /* 0x000008ff04007986 */ /* 0x0003e8000c101908 */
[----:B------:R1:W-:Y:S04]  /*01d0*/  STG.E desc[UR8][R4.64+0xc], RZ ;  /* 0x00000cff04007986 */ /* 0x0003e8000c101908 */
[----:B------:R1:W-:Y:S04]  /*01e0*/  STG.E desc[UR8][R4.64+0x10], RZ ;  /* 0x000010ff04007986 */ /* 0x0003e8000c101908 */
[----:B------:R1:W-:Y:S04]  /*01f0*/  STG.E desc[UR8][R4.64+0x14], RZ ;  /* 0x000014ff04007986 */ /* 0x0003e8000c101908 */
[----:B------:R1:W-:Y:S04]  /*0200*/  STG.E desc[UR8][R4.64+0x18], RZ ;  /* 0x000018ff04007986 */ /* 0x0003e8000c101908 */
[----:B------:R1:W-:Y:S01]  /*0210*/  STG.E desc[UR8][R4.64+0x1c], RZ ;  /* 0x00001cff04007986 */ /* 0x0003e2000c101908 */
[----:B------:R-:W-:Y:S05]  /*0220*/  BRA.U UP1, `(.L_x_2) ;  /* 0xfffffffd01cc7547 */ /* 0x000fea000b83ffff */
[----:B------:R-:W-:-:S07]  /*0230*/  IMAD.U32 R10, RZ, RZ, UR5 ;  /* 0x00000005ff0a7e24 */ /* 0x000fce000f8e00ff */
.L_x_1:
[----:B------:R-:W-:-:S09]  /*0240*/  UISETP.NE.AND UP1, UPT, UR6, URZ, UPT ;  /* 0x000000ff0600728c */ /* 0x000fd2000bf25270 */
[----:B------:R-:W-:Y:S05]  /*0250*/  BRA.U !UP1, `(.L_x_3) ;  /* 0x0000000109887547 */ /* 0x000fea000b800000 */
[----:B------:R-:W-:Y:S01]  /*0260*/  UISETP.NE.AND UP1, UPT, UR7, URZ, UPT ;  /* 0x000000ff0700728c */ /* 0x000fe2000bf25270 */
[----:B------:R-:W-:Y:S10]  /*0270*/  BRA.U !UP0, `(.L_x_4) ;  /* 0x0000000108347547 */ /* 0x000ff4000b800000 */
[----:B------:R-:W0:Y:S01]  /*0280*/  LDC.64 R12, c[0x0][0x390] ;  /* 0x0000e400ff0c7b82 */ /* 0x000e220000000a00 */
[CC--:B------:R-:W-:Y:S02]  /*0290*/  IADD3 R8, P1, PT, R11.reuse, R10.reuse, RZ ;  /* 0x0000000a0b087210 */ /* 0x0c0fe40007f3e0ff */
[----:B------:R-:W-:Y:S01]  /*02a0*/  IADD3 R7, PT, PT, R11, R10, RZ ;  /* 0x0000000a0b077210 */ /* 0x000fe20007ffe0ff */
[----:B------:R-:W-:Y:S01]  /*02b0*/  VIADD R10, R10, 0x4 ;  /* 0x000000040a0a7836 */ /* 0x000fe20000000000 */
[----:B------:R-:W-:-:S03]  /*02c0*/  IADD3.X R9, PT, PT, RZ, RZ, RZ, P1, !PT ;  /* 0x000000ffff097210 */ /* 0x000fc60000ffe4ff */
[----:B-1----:R-:W1:Y:S01]  /*02d0*/  LDC.64 R4, c[0x0][0x390] ;  /* 0x0000e400ff047b82 */ /* 0x002e620000000a00 */
[----:B0-----:R-:W-:Y:S01]  /*02e0*/  LEA R6, P1, R8, R12, 0x2 ;  /* 0x0000000c08067211 */ /* 0x001fe200078210ff */
[----:B-1----:R-:W-:-:S03]  /*02f0*/  IMAD.WIDE.U32 R4, R7, 0x4, R4 ;  /* 0x0000000407047825 */ /* 0x002fc600078e0004 */
[----:B------:R-:W-:Y:S02]  /*0300*/  LEA.HI.X R7, R8, R13, R9, 0x2, P1 ;  /* 0x0000000d08077211 */ /* 0x000fe400008f1409 */
[----:B------:R0:W-:Y:S04]  /*0310*/  STG.E desc[UR8][R4.64], RZ ;  /* 0x000000ff04007986 */ /* 0x0001e8000c101908 */
[----:B------:R0:W-:Y:S04]  /*0320*/  STG.E desc[UR8][R6.64+0x4], RZ ;  /* 0x000004ff06007986 */ /* 0x0001e8000c101908 */
[----:B------:R0:W-:Y:S04]  /*0330*/  STG.E desc[UR8][R6.64+0x8], RZ ;  /* 0x000008ff06007986 */ /* 0x0001e8000c101908 */
[----:B------:R0:W-:Y:S02]  /*0340*/  STG.E desc[UR8][R6.64+0xc], RZ ;  /* 0x00000cff06007986 */ /* 0x0001e4000c101908 */
.L_x_4:
[----:B------:R-:W-:Y:S05]  /*0350*/  BRA.U !UP1, `(.L_x_3) ;  /* 0x0000000109487547 */ /* 0x000fea000b800000 */
[----:B------:R-:W-:Y:S01]  /*0360*/  LOP3.LUT P1, RZ, R3, 0x1, RZ, 0xc0, !PT ;  /* 0x0000000103ff7812 */ /* 0x000fe2000782c0ff */
[----:B------:R-:W-:-:S12]  /*0370*/  UISETP.NE.AND UP1, UPT, UR7, 0x1, UPT ;  /* 0x000000010700788c */ /* 0x000fd8000bf25270 */
[----:B------:R-:W2:Y:S01]  /*0380*/  @P1 LDC.64 R8, c[0x0][0x390] ;  /* 0x0000e400ff081b82 */ /* 0x000ea20000000a00 */
[----:B------:R-:W-:Y:S05]  /*0390*/  BRA.U !UP1, `(.L_x_5) ;  /* 0x00000001092c7547 */ /* 0x000fea000b800000 */
[----:B------:R-:W3:Y:S01]  /*03a0*/  LDC.64 R16, c[0x0][0x390] ;  /* 0x0000e400ff107b82 */ /* 0x000ee20000000a00 */
[CC--:B0-----:R-:W-:Y:S02]  /*03b0*/  IADD3 R7, P2, PT, R11.reuse, R10.reuse, RZ ;  /* 0x0000000a0b077210 */ /* 0x0c1fe40007f5e0ff */
[----:B------:R-:W-:Y:S01]  /*03c0*/  IADD3 R3, PT, PT, R11, R10, RZ ;  /* 0x0000000a0b037210 */ /* 0x000fe20007ffe0ff */
[----:B------:R-:W-:Y:S01]  /*03d0*/  VIADD R10, R10, 0x2 ;  /* 0x000000020a0a7836 */ /* 0x000fe20000000000 */
[----:B------:R-:W-:-:S03]  /*03e0*/  IADD3.X R12, PT, PT, RZ, RZ, RZ, P2, !PT ;  /* 0x000000ffff0c7210 */ /* 0x000fc600017fe4ff */
[----:B-1----:R-:W0:Y:S01]  /*03f0*/  LDC.64 R4, c[0x0][0x390] ;  /* 0x0000e400ff047b82 */ /* 0x002e220000000a00 */
[----:B---3--:R-:W-:-:S04]  /*0400*/  LEA R6, P2, R7, R16, 0x2 ;  /* 0x0000001007067211 */ /* 0x008fc800078410ff */
[----:B------:R-:W-:Y:S01]  /*0410*/  LEA.HI.X R7, R7, R17, R12, 0x2, P2 ;  /* 0x0000001107077211 */ /* 0x000fe200010f140c */
[----:B0-----:R-:W-:-:S05]  /*0420*/  IMAD.WIDE.U32 R4, R3, 0x4, R4 ;  /* 0x0000000403047825 */ /* 0x001fca00078e0004 */
[----:B------:R3:W-:Y:S04]  /*0430*/  STG.E desc[UR8][R4.64], RZ ;  /* 0x000000ff04007986 */ /* 0x0007e8000c101908 */
[----:B------:R3:W-:Y:S02]  /*0440*/  STG.E desc[UR8][R6.64+0x4], RZ ;  /* 0x000004ff06007986 */ /* 0x0007e4000c101908 */
.L_x_5:
[----:B01-3--:R-:W-:-:S05]  /*0450*/  @P1 IADD3 R5, PT, PT, R11, R10, RZ ;  /* 0x0000000a0b051210 */ /* 0x00bfca0007ffe0ff */
[----:B--2---:R-:W-:-:S05]  /*0460*/  @P1 IMAD.WIDE.U32 R4, R5, 0x4, R8 ;  /* 0x0000000405041825 */ /* 0x004fca00078e0008 */
[----:B------:R2:W-:Y:S02]  /*0470*/  @P1 STG.E desc[UR8][R4.64], RZ ;  /* 0x000000ff04001986 */ /* 0x0005e4000c101908 */
.L_x_3:
[----:B------:R-:W-:Y:S05]  /*0480*/  @P0 BRA `(.L_x_6) ;  /* 0xfffffffc00100947 */ /* 0x000fea000383ffff */
.L_x_0:
[----:B------:R-:W3:Y:S02]  /*0490*/  LDC R3, c[0x0][0x3a0] ;  /* 0x0000e800ff037b82 */ /* 0x000ee40000000800 */
[----:B---3--:R-:W-:-:S04]  /*04a0*/  ISETP.GE.AND P0, PT, R3, 0x1, PT ;  /* 0x000000010300780c */ /* 0x008fc80003f06270 */
[----:B------:R-:W-:-:S13]  /*04b0*/  ISETP.LE.OR P0, PT, R14, RZ, !P0 ;  /* 0x000000ff0e00720c */ /* 0x000fda0004703670 */
[----:B------:R-:W-:Y:S05]  /*04c0*/  @P0 EXIT ;  /* 0x000000000000094d */ /* 0x000fea0003800000 */
[----:B------:R-:W-:Y:S02]  /*04d0*/  SHF.L.U32 R0, R2, 0x3, RZ ;  /* 0x0000000302007819 */ /* 0x000fe400000006ff */
[----:B------:R-:W-:Y:S01]  /*04e0*/  LOP3.LUT R2, R3, 0x7ffffff8, RZ, 0xc0, !PT ;  /* 0x7ffffff803027812 */ /* 0x000fe200078ec0ff */
[----:B------:R-:W-:-:S07]  /*04f0*/  IMAD.MOV.U32 R3, RZ, RZ, RZ ;  /* 0x000000ffff037224 */ /* 0x000fce00078e00ff */
.L_x_13:
[----:B0-----:R-:W0:Y:S01]  /*0500*/  LDC R10, c[0x0][0x398] ;  /* 0x0000e600ff0a7b82 */ /* 0x001e220000000800 */
[----:B------:R-:W-:-:S07]  /*0510*/  UMOV UR4, URZ ;  /* 0x000000ff00047c82 */ /* 0x000fce0008000000 */
[----:B------:R-:W3:Y:S01]  /*0520*/  LDC.64 R14, c[0x0][0x380] ;  /* 0x0000e000ff0e7b82 */ /* 0x000ee20000000a00 */
[C---:B012---:R-:W-:Y:S01]  /*0530*/  IADD3 R4, PT, PT, R3.reuse, R10, RZ ;  /* 0x0000000a03047210 */ /* 0x047fe20007ffe0ff */
[C-C-:B------:R-:W-:Y:S01]  /*0540*/  IMAD R6, R10.reuse, 0x3, R3.reuse ;  /* 0x000000030a067824 */ /* 0x140fe200078e0203 */
[C---:B------:R-:W-:Y:S01]  /*0550*/  LEA R5, R10.reuse, R3, 0x2 ;  /* 0x000000030a057211 */ /* 0x040fe200078e10ff */
[C-C-:B------:R-:W-:Y:S02]  /*0560*/  IMAD R7, R10.reuse, 0x6, R3.reuse ;  /* 0x000000060a077824 */ /* 0x140fe400078e0203 */
[C-C-:B------:R-:W-:Y:S02]  /*0570*/  IMAD R8, R10.reuse, 0x5, R3.reuse ;  /* 0x000000050a087824 */ /* 0x140fe400078e0203 */
[----:B------:R-:W-:Y:S02]  /*0580*/  IMAD R9, R10, 0x2, R3 ;  /* 0x000000020a097824 */ /* 0x000fe400078e0203 */
[----:B---3--:R-:W-:-:S07]  /*0590*/  IMAD.WIDE.U32 R14, R3, 0x4, R14 ;  /* 0x00000004030e7825 */ /* 0x008fce00078e000e */
.L_x_12:
[----:B0-----:R-:W0:Y:S01]  /*05a0*/  LDC R10, c[0x0][0x39c] ;  /* 0x0000e700ff0a7b82 */ /* 0x001e220000000800 */
[----:B------:R-:W1:Y:S07]  /*05b0*/  LDCU UR5, c[0x0][0x3a0] ;  /* 0x00007400ff0577ac */ /* 0x000e6e0008000800 */
[----:B------:R-:W2:Y:S01]  /*05c0*/  LDC.64 R16, c[0x0][0x390] ;  /* 0x0000e400ff107b82 */ /* 0x000ea20000000a00 */
[----:B0-----:R-:W-:-:S04]  /*05d0*/  IMAD R11, R3, R10, UR4 ;  /* 0x00000004030b7e24 */ /* 0x001fc8000f8e020a */
[----:B--2---:R-:W-:-:S05]  /*05e0*/  IMAD.WIDE.U32 R16, R11, 0x4, R16 ;  /* 0x000000040b107825 */ /* 0x004fca00078e0010 */
[----:B------:R0:W5:Y:S01]  /*05f0*/  LDG.E R27, desc[UR8][R16.64] ;  /* 0x00000008101b7981 */ /* 0x000162000c1e1900 */
[----:B-1----:R-:W-:Y:S01]  /*0600*/  UISETP.GE.U32.AND UP0, UPT, UR5, 0x8, UPT ;  /* 0x000000080500788c */ /* 0x002fe2000bf06070 */
[----:B------:R-:W-:Y:S01]  /*0610*/  HFMA2 R24, -RZ, RZ, 0, 0 ;  /* 0x00000000ff187431 */ /* 0x000fe200000001ff */
[----:B------:R-:W-:Y:S02]  /*0620*/  UIMAD UR10, UR4, UR5, URZ ;  /* 0x00000005040a72a4 */ /* 0x000fe4000f8e02ff */
[----:B------:R-:W-:-:S06]  /*0630*/  UIADD3 UR4, UPT, UPT, UR4, 0x1, URZ ;  /* 0x0000000104047890 */ /* 0x000fcc000fffe0ff */
[----:B------:R-:W-:Y:S01]  /*0640*/  ISETP.NE.AND P0, PT, R10, UR4, PT ;  /* 0x000000040a007c0c */ /* 0x000fe2000bf05270 */
[----:B0-----:R-:W-:-:S12]  /*0650*/  BRA.U !UP0, `(.L_x_7) ;  /* 0x0000000508047547 */ /* 0x001fd8000b800000 */
[----:B------:R-:W0:Y:S01]  /*0660*/  LDCU.64 UR6, c[0x0][0x388] ;  /* 0x00007100ff0677ac */ /* 0x000e220008000a00 */
[----:B------:R-:W1:Y:S01]  /*0670*/  LDC R20, c[0x0][0x398] ;  /* 0x0000e600ff147b82 */ /* 0x000e620000000800 */
[----:B------:R-:W-:Y:S01]  /*0680*/  IADD3 R12, PT, PT, -R2, RZ, RZ ;  /* 0x000000ff020c7210 */ /* 0x000fe20007ffe1ff */
[----:B------:R-:W-:Y:S01]  /*0690*/  IMAD.MOV.U32 R11, RZ, RZ, R4 ;  /* 0x000000ffff0b7224 */ /* 0x000fe200078e0004 */
[----:B------:R-:W-:Y:S01]  /*06a0*/  MOV R13, R9 ;  /* 0x00000009000d7202 */ /* 0x000fe20000000f00 */
[----:B------:R-:W-:Y:S01]  /*06b0*/  IMAD.MOV.U32 R33, RZ, RZ, R5 ;  /* 0x000000ffff217224 */ /* 0x000fe200078e0005 */
[----:B------:R-:W-:Y:S01]  /*06c0*/  MOV R29, R6 ;  /* 0x00000006001d7202 */ /* 0x000fe20000000f00 */
[----:B------:R-:W-:Y:S01]  /*06d0*/  IMAD.MOV.U32 R18, RZ, RZ, R14 ;  /* 0x000000ffff127224 */ /* 0x000fe200078e000e */
[----:B------:R-:W-:Y:S02]  /*06e0*/  MOV R35, R8 ;  /* 0x0000000800237202 */ /* 0x000fe40000000f00 */
[----:B------:R-:W-:-:S02]  /*06f0*/  MOV R10, R7 ;  /* 0x00000007000a7202 */ /* 0x000fc40000000f00 */
[----:B------:R-:W-:Y:S01]  /*0700*/  MOV R19, R15 ;  /* 0x0000000f00137202 */ /* 0x000fe20000000f00 */
[----:B0-----:R-:W-:-:S04]  /*0710*/  UIMAD.WIDE.U32 UR6, UR10, 0x4, UR6 ;  /* 0x000000040a0678a5 */ /* 0x001fc8000f8e0006 */
[----:B------:R-:W-:Y:S01]  /*0720*/  UIADD3 UR5, UP0, UPT, UR6, 0x10, URZ ;  /* 0x0000001006057890 */ /* 0x000fe2000ff1e0ff */
[----:B-1----:R-:W-:-:S03]  /*0730*/  IMAD R37, R20, 0x7, R3 ;  /* 0x0000000714257824 */ /* 0x002fc600078e0203 */
[----:B------:R-:W-:Y:S02]  /*0740*/  UIADD3.X UR6, UPT, UPT, URZ, UR7, URZ, UP0, !UPT ;  /* 0x00000007ff067290 */ /* 0x000fe400087fe4ff */
[----:B------:R-:W-:-:S04]  /*0750*/  MOV R30, UR5 ;  /* 0x00000005001e7c02 */ /* 0x000fc80008000f00 */
[----:B------:R-:W-:-:S07]  /*0760*/  MOV R25, UR6 ;  /* 0x0000000600197c02 */ /* 0x000fce0008000f00 */
.L_x_8:
[----:B------:R-:W-:Y:S01]  /*0770*/  IMAD.MOV.U32 R20, RZ, RZ, R30 ;  /* 0x000000ffff147224 */ /* 0x000fe200078e001e */
[----:B------:R-:W-:Y:S01]  /*0780*/  MOV R21, R25 ;  /* 0x0000001900157202 */ /* 0x000fe20000000f00 */
[----:B------:R-:W2:Y:S01]  /*0790*/  LDG.E.CONSTANT R28, desc[UR8][R18.64] ;  /* 0x00000008121c7981 */ /* 0x000ea2000c1e9900 */
[----:B------:R-:W0:Y:S03]  /*07a0*/  LDC.64 R22, c[0x0][0x380] ;  /* 0x0000e000ff167b82 */ /* 0x000e260000000a00 */
[----:B------:R-:W2:Y:S04]  /*07b0*/  LDG.E.CONSTANT R26, desc[UR8][R20.64+-0x10] ;  /* 0xfffff008141a7981 */ /* 0x000ea8000c1e9900 */
[----:B------:R-:W3:Y:S04]  /*07c0*/  LDG.E.CONSTANT R32, desc[UR8][R20.64+-0xc] ;  /* 0xfffff40814207981 */ /* 0x000ee8000c1e9900 */
[----:B------:R-:W4:Y:S01]  /*07d0*/  LDG.E.CONSTANT R36, desc[UR8][R20.64+-0x4] ;  /* 0xfffffc0814247981 */ /* 0x000f22000c1e9900 */
[----:B0-----:R-:W-:-:S06]  /*07e0*/  IMAD.WIDE.U32 R24, R11, 0x4, R22 ;  /* 0x000000040b187825 */ /* 0x001fcc00078e0016 */
[----:B------:R-:W3:Y:S01]  /*07f0*/  LDG.E.CONSTANT R25, desc[UR8][R24.64] ;  /* 0x0000000818197981 */ /* 0x000ee2000c1e9900 */
[----:B------:R-:W-:-:S05]  /*0800*/  IMAD.WIDE.U32 R30, R29, 0x4, R22 ;  /* 0x000000041d1e7825 */ /* 0x000fca00078e0016 */
[----:B------:R0:W4:Y:S04]  /*0810*/  LDG.E.CONSTANT R34, desc[UR8][R30.64] ;  /* 0x000000081e227981 */ /* 0x000128000c1e9900 */
[----:B------:R-:W4:Y:S01]  /*0820*/  LDG.E.CONSTANT R24, desc[UR8][R20.64+-0x8] ;  /* 0xfffff80814187981 */ /* 0x000f22000c1e9900 */
[----:B--2--5:R-:W-:Y:S01]  /*0830*/  FFMA R28, R28, R26, R27 ;  /* 0x0000001a1c1c7223 */ /* 0x024fe2000000001b */
[----:B------:R-:W-:-:S06]  /*0840*/  IMAD.WIDE.U32 R26, R13, 0x4, R22 ;  /* 0x000000040d1a7825 */ /* 0x000fcc00078e0016 */
[----:B------:R-:W4:Y:S01]  /*0850*/  LDG.E.CONSTANT R27, desc[UR8][R26.64] ;  /* 0x000000081a1b7981 */ /* 0x000f22000c1e9900 */
[----:B0-----:R-:W-:-:S04]  /*0860*/  IMAD.WIDE.U32 R30, R33, 0x4, R22 ;  /* 0x00000004211e7825 */ /* 0x001fc800078e0016 */
[----:B---3--:R-:W-:-:S04]  /*0870*/  FFMA R28, R25, R32, R28 ;  /* 0x00000020191c7223 */ /* 0x008fc8000000001c */
[----:B----4-:R-:W-:Y:S01]  /*0880*/  FFMA R32, R27, R24, R28 ;  /* 0x000000181b207223 */ /* 0x010fe2000000001c */
[----:B------:R-:W-:Y:S01]  /*0890*/  IMAD.WIDE.U32 R24, R35, 0x4, R22 ;  /* 0x0000000423187825 */ /* 0x000fe200078e0016 */
[----:B------:R0:W2:Y:S03]  /*08a0*/  LDG.E.CONSTANT R28, desc[UR8][R30.64] ;  /* 0x000000081e1c7981 */ /* 0x0000a6000c1e9900 */
[----:B------:R-:W-:Y:S01]  /*08b0*/  FFMA R32, R34, R36, R32 ;  /* 0x0000002422207223 */ /* 0x000fe20000000020 */
[--C-:B------:R-:W-:Y:S01]  /*08c0*/  IMAD.WIDE.U32 R26, R10, 0x4, R22.reuse ;  /* 0x000000040a1a7825 */ /* 0x100fe200078e0016 */
[----:B------:R-:W2:Y:S03]  /*08d0*/  LDG.E.CONSTANT R34, desc[UR8][R20.64] ;  /* 0x0000000814227981 */ /* 0x000ea6000c1e9900 */
[----:B------:R-:W-:Y:S01]  /*08e0*/  IMAD.WIDE.U32 R22, R37, 0x4, R22 ;  /* 0x0000000425167825 */ /* 0x000fe200078e0016 */
[----:B------:R1:W3:Y:S04]  /*08f0*/  LDG.E.CONSTANT R24, desc[UR8][R24.64] ;  /* 0x0000000818187981 */ /* 0x0002e8000c1e9900 */
[----:B------:R-:W3:Y:S04]  /*0900*/  LDG.E.CONSTANT R36, desc[UR8][R20.64+0x4] ;  /* 0x0000040814247981 */ /* 0x000ee8000c1e9900 */
[----:B------:R-:W4:Y:S04]  /*0910*/  LDG.E.CONSTANT R22, desc[UR8][R22.64] ;  /* 0x0000000816167981 */ /* 0x000f28000c1e9900 */
[----:B------:R-:W4:Y:S04]  /*0920*/  LDG.E.CONSTANT R26, desc[UR8][R26.64] ;  /* 0x000000081a1a7981 */ /* 0x000f28000c1e9900 */
[----:B------:R-:W4:Y:S04]  /*0930*/  LDG.E.CONSTANT R31, desc[UR8][R20.64+0xc] ;  /* 0x00000c08141f7981 */ /* 0x000f28000c1e9900 */
[----:B------:R-:W4:Y:S01]  /*0940*/  LDG.E.CONSTANT R23, desc[UR8][R20.64+0x8] ;  /* 0x0000080814177981 */ /* 0x000f22000c1e9900 */
[----:B0-----:R-:W-:-:S02]  /*0950*/  IADD3 R30, P1, PT, R20, 0x20, RZ ;  /* 0x00000020141e7810 */ /* 0x001fc40007f3e0ff */
[----:B------:R-:W-:Y:S02]  /*0960*/  IADD3 R12, PT, PT, R12, 0x8, RZ ;  /* 0x000000080c0c7810 */ /* 0x000fe40007ffe0ff */
[----:B-1----:R-:W-:Y:S02]  /*0970*/  IADD3.X R25, PT, PT, RZ, R21, RZ, P1, !PT ;  /* 0x00000015ff197210 */ /* 0x002fe40000ffe4ff */
[----:B------:R-:W-:Y:S01]  /*0980*/  ISETP.NE.AND P1, PT, R12, RZ, PT ;  /* 0x000000ff0c00720c */ /* 0x000fe20003f25270 */
[C---:B------:R-:W-:Y:S01]  /*0990*/  IMAD.WIDE.U32 R18, R0.reuse, 0x4, R18 ;  /* 0x0000000400127825 */ /* 0x040fe200078e0012 */
[C---:B------:R-:W-:Y:S02]  /*09a0*/  IADD3 R10, PT, PT, R0.reuse, R10, RZ ;  /* 0x0000000a000a7210 */ /* 0x040fe40007ffe0ff */
[C---:B------:R-:W-:Y:S01]  /*09b0*/  IADD3 R35, PT, PT, R0.reuse, R35, RZ ;  /* 0x0000002300237210 */ /* 0x040fe20007ffe0ff */
[C---:B------:R-:W-:Y:S01]  /*09c0*/  IMAD.IADD R37, R0.reuse, 0x1, R37 ;  /* 0x0000000100257824 */ /* 0x040fe200078e0225 */
[C---:B------:R-:W-:Y:S01]  /*09d0*/  IADD3 R33, PT, PT, R0.reuse, R33, RZ ;  /* 0x0000002100217210 */ /* 0x040fe20007ffe0ff */
[C---:B------:R-:W-:Y:S01]  /*09e0*/  IMAD.IADD R29, R0.reuse, 0x1, R29 ;  /* 0x00000001001d7824 */ /* 0x040fe200078e021d */
[----:B------:R-:W-:-:S02]  /*09f0*/  IADD3 R13, PT, PT, R0, R13, RZ ;  /* 0x0000000d000d7210 */ /* 0x000fc40007ffe0ff */
[----:B------:R-:W-:Y:S01]  /*0a00*/  IADD3 R11, PT, PT, R0, R11, RZ ;  /* 0x0000000b000b7210 */ /* 0x000fe20007ffe0ff */
[----:B--2---:R-:W-:-:S04]  /*0a10*/  FFMA R28, R28, R34, R32 ;  /* 0x000000221c1c7223 */ /* 0x004fc80000000020 */
[----:B---3--:R-:W-:-:S04]  /*0a20*/  FFMA R28, R24, R36, R28 ;  /* 0x00000024181c7223 */ /* 0x008fc8000000001c */
[----:B----4-:R-:W-:-:S04]  /*0a30*/  FFMA R27, R26, R23, R28 ;  /* 0x000000171a1b7223 */ /* 0x010fc8000000001c */
[----:B------:R-:W-:Y:S01]  /*0a40*/  FFMA R27, R22, R31, R27 ;  /* 0x0000001f161b7223 */ /* 0x000fe2000000001b */
[----:B------:R-:W-:Y:S06]  /*0a50*/  @P1 BRA `(.L_x_8) ;  /* 0xfffffffc00441947 */ /* 0x000fec000383ffff */
[----:B------:R-:W-:-:S07]  /*0a60*/  MOV R24, R2 ;  /* 0x0000000200187202 */ /* 0x000fce0000000f00 */
.L_x_7:
[----:B------:R-:W0:Y:S02]  /*0a70*/  LDCU UR5, c[0x0][0x3a0] ;  /* 0x00007400ff0577ac */ /* 0x000e240008000800 */
[----:B0-----:R-:W-:-:S04]  /*0a80*/  ULOP3.LUT UR6, UR5, 0x7, URZ, 0xc0, !UPT ;  /* 0x0000000705067892 */ /* 0x001fc8000f8ec0ff */
[----:B------:R-:W-:-:S09]  /*0a90*/  UISETP.NE.AND UP0, UPT, UR6, URZ, UPT ;  /* 0x000000ff0600728c */ /* 0x000fd2000bf05270 */
[----:B------:R-:W-:Y:S05]  /*0aa0*/  BRA.U !UP0, `(.L_x_9) ;  /* 0x0000000508247547 */ /* 0x000fea000b800000 */
[----:B------:R-:W-:Y:S02]  /*0ab0*/  ULOP3.LUT UR7, UR5, 0x3, URZ, 0xc0, !UPT ;  /* 0x0000000305077892 */ /* 0x000fe4000f8ec0ff */
[----:B------:R-:W-:Y:S02]  /*0ac0*/  UIADD3 UR5, UPT, UPT, UR6, -0x1, URZ ;  /* 0xffffffff06057890 */ /* 0x000fe4000fffe0ff */
[----:B------:R-:W-:Y:S02]  /*0ad0*/  UISETP.NE.AND UP1, UPT, UR7, URZ, UPT ;  /* 0x000000ff0700728c */ /* 0x000fe4000bf25270 */
[----:B------:R-:W-:-:S09]  /*0ae0*/  UISETP.GE.U32.AND UP0, UPT, UR5, 0x3, UPT ;  /* 0x000000030500788c */ /* 0x000fd2000bf06070 */
[----:B------:R-:W-:Y:S05]  /*0af0*/  BRA.U !UP0, `(.L_x_10) ;  /* 0x00000001087c7547 */ /* 0x000fea000b800000 */
[----:B------:R-:W0:Y:S01]  /*0b00*/  LDC R25, c[0x0][0x398] ;  /* 0x0000e600ff197b82 */ /* 0x000e220000000800 */
[C---:B------:R-:W-:Y:S01]  /*0b10*/  VIADD R21, R24.reuse, UR10 ;  /* 0x0000000a18157c36 */ /* 0x040fe20008000000 */
[----:B------:R-:W-:-:S04]  /*0b20*/  IADD3 R28, P1, PT, R24, UR10, RZ ;  /* 0x0000000a181c7c10 */ /* 0x000fc8000ff3e0ff */
[----:B------:R-:W-:Y:S02]  /*0b30*/  IADD3.X R29, PT, PT, RZ, RZ, RZ, P1, !PT ;  /* 0x000000ffff1d7210 */ /* 0x000fe40000ffe4ff */
[----:B------:R-:W1:Y:S08]  /*0b40*/  LDC.64 R18, c[0x0][0x388] ;  /* 0x0000e200ff127b82 */ /* 0x000e700000000a00 */
[----:B------:R-:W2:Y:S08]  /*0b50*/  LDC.64 R12, c[0x0][0x380] ;  /* 0x0000e000ff0c7b82 */ /* 0x000eb00000000a00 */
[----:B------:R-:W3:Y:S01]  /*0b60*/  LDC.64 R10, c[0x0][0x388] ;  /* 0x0000e200ff0a7b82 */ /* 0x000ee20000000a00 */
[----:B0-----:R-:W-:-:S05]  /*0b70*/  IMAD R20, R24, R25, R3 ;  /* 0x0000001918147224 */ /* 0x001fca00078e0203 */
[----:B------:R-:W-:Y:S01]  /*0b80*/  IADD3 R26, PT, PT, R20, R25, RZ ;  /* 0x00000019141a7210 */ /* 0x000fe20007ffe0ff */
[----:B-1----:R-:W-:-:S06]  /*0b90*/  IMAD.WIDE.U32 R18, R21, 0x4, R18 ;  /* 0x0000000415127825 */ /* 0x002fcc00078e0012 */
[----:B------:R-:W4:Y:S01]  /*0ba0*/  LDG.E.CONSTANT R18, desc[UR8][R18.64] ;  /* 0x0000000812127981 */ /* 0x000f22000c1e9900 */
[----:B--2---:R-:W-:-:S04]  /*0bb0*/  IMAD.WIDE.U32 R20, R20, 0x4, R12 ;  /* 0x0000000414147825 */ /* 0x004fc800078e000c */
[C---:B------:R-:W-:Y:S01]  /*0bc0*/  IMAD.WIDE.U32 R22, R26.reuse, 0x4, R12 ;  /* 0x000000041a167825 */ /* 0x040fe200078e000c */
[----:B------:R-:W-:Y:S01]  /*0bd0*/  IADD3 R26, PT, PT, R26, R25, RZ ;  /* 0x000000191a1a7210 */ /* 0x000fe20007ffe0ff */
[----:B------:R-:W4:Y:S01]  /*0be0*/  LDG.E.CONSTANT R20, desc[UR8][R20.64] ;  /* 0x0000000814147981 */ /* 0x000f22000c1e9900 */
[----:B---3--:R-:W-:-:S03]  /*0bf0*/  LEA R10, P1, R28, R10, 0x2 ;  /* 0x0000000a1c0a7211 */ /* 0x008fc600078210ff */
[----:B------:R-:W2:Y:S01]  /*0c00*/  LDG.E.CONSTANT R23, desc[UR8][R22.64] ;  /* 0x0000000816177981 */ /* 0x000ea2000c1e9900 */
[----:B------:R-:W-:Y:S01]  /*0c10*/  LEA.HI.X R11, R28, R11, R29, 0x2, P1 ;  /* 0x0000000b1c0b7211 */ /* 0x000fe200008f141d */
[C---:B------:R-:W-:Y:S02]  /*0c20*/  IMAD.IADD R31, R26.reuse, 0x1, R25 ;  /* 0x000000011a1f7824 */ /* 0x040fe400078e0219 */
[--C-:B------:R-:W-:Y:S02]  /*0c30*/  IMAD.WIDE.U32 R28, R26, 0x4, R12.reuse ;  /* 0x000000041a1c7825 */ /* 0x100fe400078e000c */
[----:B------:R-:W2:Y:S02]  /*0c40*/  LDG.E.CONSTANT R25, desc[UR8][R10.64+0x4] ;  /* 0x000004080a197981 */ /* 0x000ea4000c1e9900 */
[----:B------:R-:W-:Y:S02]  /*0c50*/  IMAD.WIDE.U32 R12, R31, 0x4, R12 ;  /* 0x000000041f0c7825 */ /* 0x000fe400078e000c */
[----:B------:R-:W3:Y:S04]  /*0c60*/  LDG.E.CONSTANT R29, desc[UR8][R28.64] ;  /* 0x000000081c1d7981 */ /* 0x000ee8000c1e9900 */
[----:B------:R-:W3:Y:S04]  /*0c70*/  LDG.E.CONSTANT R26, desc[UR8][R10.64+0x8] ;  /* 0x000008080a1a7981 */ /* 0x000ee8000c1e9900 */
[----:B------:R-:W3:Y:S04]  /*0c80*/  LDG.E.CONSTANT R13, desc[UR8][R12.64] ;  /* 0x000000080c0d7981 */ /* 0x000ee8000c1e9900 */
[----:B------:R-:W3:Y:S01]  /*0c90*/  LDG.E.CONSTANT R19, desc[UR8][R10.64+0xc] ;  /* 0x00000c080a137981 */ /* 0x000ee2000c1e9900 */
[----:B------:R-:W-:Y:S01]  /*0ca0*/  IADD3 R24, PT, PT, R24, 0x4, RZ ;  /* 0x0000000418187810 */ /* 0x000fe20007ffe0ff */
[----:B----45:R-:W-:-:S04]  /*0cb0*/  FFMA R18, R20, R18, R27 ;  /* 0x0000001214127223 */ /* 0x030fc8000000001b */
[----:B--2---:R-:W-:-:S04]  /*0cc0*/  FFMA R18, R23, R25, R18 ;  /* 0x0000001917127223 */ /* 0x004fc80000000012 */
[----:B---3--:R-:W-:-:S04]  /*0cd0*/  FFMA R18, R29, R26, R18 ;  /* 0x0000001a1d127223 */ /* 0x008fc80000000012 */
[----:B------:R-:W-:-:S07]  /*0ce0*/  FFMA R27, R13, R19, R18 ;  /* 0x000000130d1b7223 */ /* 0x000fce0000000012 */
.L_x_10:
[----:B------:R-:W-:Y:S05]  /*0cf0*/  BRA.U !UP1, `(.L_x_9) ;  /* 0x0000000109907547 */ /* 0x000fea000b800000 */
[----:B------:R-:W0:Y:S01]  /*0d00*/  LDCU UR5, c[0x0][0x3a0] ;  /* 0x00007400ff0577ac */ /* 0x000e220008000800 */
[----:B------:R-:W-:Y:S02]  /*0d10*/  UISETP.NE.AND UP0, UPT, UR7, 0x1, UPT ;  /* 0x000000010700788c */ /* 0x000fe4000bf05270 */
[----:B0-----:R-:W-:-:S07]  /*0d20*/  ULOP3.LUT UP1, URZ, UR5, 0x1, URZ, 0xc0, !UPT ;  /* 0x0000000105ff7892 */ /* 0x001fce000f82c0ff */
[----:B------:R-:W-:Y:S05]  /*0d30*/  BRA.U !UP0, `(.L_x_11) ;  /* 0x0000000108547547 */ /* 0x000fea000b800000 */
[----:B------:R-:W0:Y:S01]  /*0d40*/  LDC R18, c[0x0][0x398] ;  /* 0x0000e600ff127b82 */ /* 0x000e220000000800 */
[C---:B------:R-:W-:Y:S02]  /*0d50*/  IADD3 R23, PT, PT, R24.reuse, UR10, RZ ;  /* 0x0000000a18177c10 */ /* 0x040fe4000fffe0ff */
[----:B------:R-:W-:-:S04]  /*0d60*/  IADD3 R22, P1, PT, R24, UR10, RZ ;  /* 0x0000000a18167c10 */ /* 0x000fc8000ff3e0ff */
[----:B------:R-:W-:Y:S01]  /*0d70*/  IADD3.X R25, PT, PT, RZ, RZ, RZ, P1, !PT ;  /* 0x000000ffff197210 */ /* 0x000fe20000ffe4ff */
[----:B------:R-:W1:Y:S08]  /*0d80*/  LDC.64 R20, c[0x0][0x388] ;  /* 0x0000e200ff147b82 */ /* 0x000e700000000a00 */
[----:B------:R-:W2:Y:S08]  /*0d90*/  LDC.64 R12, c[0x0][0x380] ;  /* 0x0000e000ff0c7b82 */ /* 0x000eb00000000a00 */
[----:B------:R-:W3:Y:S01]  /*0da0*/  LDC.64 R10, c[0x0][0x388] ;  /* 0x0000e200ff0a7b82 */ /* 0x000ee20000000a00 */
[----:B0-----:R-:W-:-:S02]  /*0db0*/  IMAD R19, R24, R18, R3 ;  /* 0x0000001218137224 */ /* 0x001fc400078e0203 */
[----:B-1----:R-:W-:-:S04]  /*0dc0*/  IMAD.WIDE.U32 R20, R23, 0x4, R20 ;  /* 0x0000000417147825 */ /* 0x002fc800078e0014 */
[C---:B------:R-:W-:Y:S02]  /*0dd0*/  IMAD.IADD R23, R19.reuse, 0x1, R18 ;  /* 0x0000000113177824 */ /* 0x040fe400078e0212 */
[----:B------:R-:W4:Y:S01]  /*0de0*/  LDG.E.CONSTANT R20, desc[UR8][R20.64] ;  /* 0x0000000814147981 */ /* 0x000f22000c1e9900 */
[----:B--2---:R-:W-:-:S04]  /*0df0*/  IMAD.WIDE.U32 R18, R19, 0x4, R12 ;  /* 0x0000000413127825 */ /* 0x004fc800078e000c */
[----:B------:R-:W-:Y:S02]  /*0e00*/  IMAD.WIDE.U32 R12, R23, 0x4, R12 ;  /* 0x00000004170c7825 */ /* 0x000fe400078e000c */
[----:B------:R-:W4:Y:S01]  /*0e10*/  LDG.E.CONSTANT R18, desc[UR8][R18.64] ;  /* 0x0000000812127981 */ /* 0x000f22000c1e9900 */
[----:B---3--:R-:W-:-:S03]  /*0e20*/  LEA R10, P1, R22, R10, 0x2 ;  /* 0x0000000a160a7211 */ /* 0x008fc600078210ff */
[----:B------:R-:W2:Y:S01]  /*0e30*/  LDG.E.CONSTANT R12, desc[UR8][R12.64] ;  /* 0x000000080c0c7981 */ /* 0x000ea2000c1e9900 */
[----:B------:R-:W-:-:S05]  /*0e40*/  LEA.HI.X R11, R22, R11, R25, 0x2, P1 ;  /* 0x0000000b160b7211 */ /* 0x000fca00008f1419 */
[----:B------:R-:W2:Y:S01]  /*0e50*/  LDG.E.CONSTANT R10, desc[UR8][R10.64+0x4] ;  /* 0x000004080a0a7981 */ /* 0x000ea2000c1e9900 */
[----:B------:R-:W-:Y:S01]  /*0e60*/  IADD3 R24, PT, PT, R24, 0x2, RZ ;  /* 0x0000000218187810 */ /* 0x000fe20007ffe0ff */
[----:B----45:R-:W-:-:S04]  /*0e70*/  FFMA R27, R18, R20, R27 ;  /* 0x00000014121b7223 */ /* 0x030fc8000000001b */
[----:B--2---:R-:W-:-:S07]  /*0e80*/  FFMA R27, R12, R10, R27 ;  /* 0x0000000a0c1b7223 */ /* 0x004fce000000001b */
.L_x_11:
[----:B------:R-:W-:Y:S05]  /*0e90*/  BRA.U !UP1, `(.L_x_9) ;  /* 0x0000000109287547 */ /* 0x000fea000b800000 */
[----:B------:R-:W0:Y:S01]  /*0ea0*/  LDC R19, c[0x0][0x398] ;  /* 0x0000e600ff137b82 */ /* 0x000e220000000800 */
[----:B------:R-:W-:-:S07]  /*0eb0*/  IADD3 R21, PT, PT, R24, UR10, RZ ;  /* 0x0000000a18157c10 */ /* 0x000fce000fffe0ff */
[----:B------:R-:W1:Y:S08]  /*0ec0*/  LDC.64 R12, c[0x0][0x388] ;  /* 0x0000e200ff0c7b82 */ /* 0x000e700000000a00 */
[----:B------:R-:W2:Y:S01]  /*0ed0*/  LDC.64 R10, c[0x0][0x380] ;  /* 0x0000e000ff0a7b82 */ /* 0x000ea20000000a00 */
[----:B0-----:R-:W-:Y:S02]  /*0ee0*/  IMAD R19, R24, R19, R3 ;  /* 0x0000001318137224 */ /* 0x001fe400078e0203 */
[----:B-1----:R-:W-:-:S06]  /*0ef0*/  IMAD.WIDE.U32 R12, R21, 0x4, R12 ;  /* 0x00000004150c7825 */ /* 0x002fcc00078e000c */
[----:B------:R-:W3:Y:S01]  /*0f00*/  LDG.E.CONSTANT R12, desc[UR8][R12.64] ;  /* 0x000000080c0c7981 */ /* 0x000ee2000c1e9900 */
[----:B--2---:R-:W-:-:S06]  /*0f10*/  IMAD.WIDE.U32 R10, R19, 0x4, R10 ;  /* 0x00000004130a7825 */ /* 0x004fcc00078e000a */
[----:B------:R-:W3:Y:S02]  /*0f20*/  LDG.E.CONSTANT R10, desc[UR8][R10.64] ;  /* 0x000000080a0a7981 */ /* 0x000ee4000c1e9900 */
[----:B---3-5:R-:W-:-:S07]  /*0f30*/  FFMA R27, R10, R12, R27 ;  /* 0x0000000c0a1b7223 */ /* 0x028fce000000001b */
.L_x_9:
[----:B-----5:R0:W-:Y:S01]  /*0f40*/  STG.E desc[UR8][R16.64], R27 ;  /* 0x0000001b10007986 */ /* 0x0201e2000c101908 */
[----:B------:R-:W-:Y:S05]  /*0f50*/  @P0 BRA `(.L_x_12) ;  /* 0xfffffff400900947 */ /* 0x000fea000383ffff */
[----:B------:R-:W1:Y:S01]  /*0f60*/  LDCU UR4, c[0x0][0x398] ;  /* 0x00007300ff0477ac */ /* 0x000e620008000800 */
[----:B------:R-:W-:-:S04]  /*0f70*/  IADD3 R3, PT, PT, R3, 0x1, RZ ;  /* 0x0000000103037810 */ /* 0x000fc80007ffe0ff */
[----:B-1----:R-:W-:-:S13]  /*0f80*/  ISETP.NE.AND P0, PT, R3, UR4, PT ;  /* 0x0000000403007c0c */ /* 0x002fda000bf05270 */
[----:B------:R-:W-:Y:S05]  /*0f90*/  @P0 BRA `(.L_x_13) ;  /* 0xfffffff400580947 */ /* 0x000fea000383ffff */
[----:B------:R-:W-:Y:S05]  /*0fa0*/  EXIT ;  /* 0x000000000000794d */ /* 0x000fea0003800000 */
.L_x_14:
[----:B------:R-:W-:-:S00]  /*0fb0*/  BRA `(.L_x_14) ;  /* 0xfffffffc00fc7947 */ /* 0x000fc0000383ffff */
[----:B------:R-:W-:-:S00]  /*0fc0*/  NOP ;  /* 0x0000000000007918 */ /* 0x000fc00000000000 */
        /* <DEDUP_REMOVED lines=11> */
.L_x_57:


//--------------------- .text._Z7aTb_gpuPKfS0_Pfiii --------------------------
	.section	.text._Z7aTb_gpuPKfS0_Pfiii,"ax",@progbits
	.align	128
        .global         _Z7aTb_gpuPKfS0_Pfiii
        .type           _Z7aTb_gpuPKfS0_Pfiii,@function
        .size           _Z7aTb_gpuPKfS0_Pfiii,(.L_x_58 - _Z7aTb_gpuPKfS0_Pfiii)
        .other          _Z7aTb_gpuPKfS0_Pfiii,@"STO_CUDA_ENTRY STV_DEFAULT"
_Z7aTb_gpuPKfS0_Pfiii:
.text._Z7aTb_gpuPKfS0_Pfiii:
[----:B------:R-:W-:Y:S01]  /*0000*/  LDC R1, c[0x0][0x37c] ;  /* 0x0000df00ff017b82 */ /* 0x000fe20000000800 */
[----:B------:R-:W0:Y:S01]  /*0010*/  LDCU.64 UR8, c[0x0][0x398] ;  /* 0x00007300ff0877ac */ /* 0x000e220008000a00 */
[----:B------:R-:W1:Y:S01]  /*0020*/  LDCU.64 UR24, c[0x0][0x358] ;  /* 0x00006b00ff1877ac */ /* 0x000e620008000a00 */
[----:B0-----:R-:W-:-:S04]  /*0030*/  MOV R0, UR9 ;  /* 0x0000000900007c02 */ /* 0x001fc80008000f00 */
[----:B------:R-:W-:-:S04]  /*0040*/  VIMNMX R12, PT, PT, R0, UR8, PT ;  /* 0x00000008000c7c48 */ /* 0x000fc8000bfe0100 */
[----:B------:R-:W-:-:S13]  /*0050*/  ISETP.GE.AND P0, PT, R12, 0x1, PT ;  /* 0x000000010c00780c */ /* 0x000fda0003f06270 */
[----:B-1----:R-:W-:Y:S05]  /*0060*/  @!P0 BRA `(.L_x_15) ;  /* 0x00000004000c8947 */ /* 0x002fea0003800000 */
[C---:B------:R-:W-:Y:S01]  /*0070*/  LOP3.LUT R13, R0.reuse, 0x7, RZ, 0xc0, !PT ;  /* 0x00000007000d7812 */ /* 0x040fe200078ec0ff */
[----:B------:R-:W-:Y:S01]  /*0080*/  IMAD.MOV.U32 R3, RZ, RZ, RZ ;  /* 0x000000ffff037224 */ /* 0x000fe200078e00ff */
[----:B------:R-:W-:Y:S02]  /*0090*/  LOP3.LUT R14, R0, 0x3, RZ, 0xc0, !PT ;  /* 0x00000003000e7812 */ /* 0x000fe400078ec0ff */
[----:B------:R-:W-:-:S04]  /*00a0*/  IADD3 R2, PT, PT, R13, -0x1, RZ ;  /* 0xffffffff0d027810 */ /* 0x000fc80007ffe0ff */
[----:B------:R-:W-:Y:S02]  /*00b0*/  ISETP.GE.U32.AND P1, PT, R2, 0x3, PT ;  /* 0x000000030200780c */ /* 0x000fe40003f26070 */
[----:B------:R-:W-:-:S11]  /*00c0*/  LOP3.LUT R2, R0, 0x7ffffff8, RZ, 0xc0, !PT ;  /* 0x7ffffff800027812 */ /* 0x000fd600078ec0ff */
.L_x_21:
[----:B0-----:R-:W0:Y:S01]  /*00d0*/  LDCU.64 UR8, c[0x0][0x398] ;  /* 0x00007300ff0877ac */ /* 0x001e220008000a00 */
[----:B------:R-:W-:Y:S01]  /*00e0*/  IMAD.MOV.U32 R5, RZ, RZ, RZ ;  /* 0x000000ffff057224 */ /* 0x000fe200078e00ff */
[----:B0-----:R-:W-:-:S04]  /*00f0*/  MOV R0, UR9 ;  /* 0x0000000900007c02 */ /* 0x001fc80008000f00 */
[----:B------:R-:W-:Y:S01]  /*0100*/  ISETP.GE.U32.AND P2, PT, R0, 0x8, PT ;  /* 0x000000080000780c */ /* 0x000fe20003f46070 */
[C---:B------:R-:W-:Y:S01]  /*0110*/  IMAD R4, R3.reuse, R0, RZ ;  /* 0x0000000003047224 */ /* 0x040fe200078e02ff */
[----:B------:R-:W-:-:S04]  /*0120*/  IADD3 R3, PT, PT, R3, 0x1, RZ ;  /* 0x0000000103037810 */ /* 0x000fc80007ffe0ff */
[----:B------:R-:W-:-:S07]  /*0130*/  ISETP.NE.AND P0, PT, R3, UR8, PT ;  /* 0x0000000803007c0c */ /* 0x000fce000bf05270 */
[----:B-12---:R-:W-:Y:S06]  /*0140*/  @!P2 BRA `(.L_x_16) ;  /* 0x000000000040a947 */ /* 0x006fec0003800000 */
[----:B------:R-:W0:Y:S01]  /*0150*/  LDC.64 R8, c[0x0][0x390] ;  /* 0x0000e400ff087b82 */ /* 0x000e220000000a00 */
[----:B------:R-:W-:-:S05]  /*0160*/  UMOV UR4, URZ ;  /* 0x000000ff00047c82 */ /* 0x000fca0008000000 */
.L_x_17:
[----:B-1----:R-:W-:Y:S01]  /*0170*/  IADD3 R7, PT, PT, R4, UR4, RZ ;  /* 0x0000000404077c10 */ /* 0x002fe2000fffe0ff */
[----:B------:R-:W-:-:S04]  /*0180*/  UIADD3 UR4, UPT, UPT, UR4, 0x8, URZ ;  /* 0x0000000804047890 */ /* 0x000fc8000fffe0ff */
[----:B0-----:R-:W-:Y:S02]  /*0190*/  IMAD.WIDE.U32 R6, R7, 0x4, R8 ;  /* 0x0000000407067825 */ /* 0x001fe400078e0008 */
[----:B------:R-:W-:-:S03]  /*01a0*/  ISETP.NE.AND P2, PT, R2, UR4, PT ;  /* 0x0000000402007c0c */ /* 0x000fc6000bf45270 */
        /* <DEDUP_REMOVED lines=8> */
[----:B------:R-:W-:Y:S05]  /*0230*/  @P2 BRA `(.L_x_17) ;  /* 0xfffffffc00cc2947 */ /* 0x000fea000383ffff */
[----:B------:R-:W-:-:S07]  /*0240*/  MOV R5, R2 ;  /* 0x0000000200057202 */ /* 0x000fce0000000f00 */
.L_x_16:
[----:B------:R-:W-:-:S13]  /*0250*/  ISETP.NE.AND P2, PT, R13, RZ, PT ;  /* 0x000000ff0d00720c */ /* 0x000fda0003f45270 */
[----:B------:R-:W-:Y:S05]  /*0260*/  @!P2 BRA `(.L_x_18) ;  /* 0x000000000088a947 */ /* 0x000fea0003800000 */
[----:B------:R-:W-:Y:S01]  /*0270*/  ISETP.NE.AND P2, PT, R14, RZ, PT ;  /* 0x000000ff0e00720c */ /* 0x000fe20003f45270 */
[----:B------:R-:W-:-:S12]  /*0280*/  @!P1 BRA `(.L_x_19) ;  /* 0x0000000000349947 */ /* 0x000fd80003800000 */
[----:B-1----:R-:W0:Y:S01]  /*0290*/  LDC.64 R6, c[0x0][0x390] ;  /* 0x0000e400ff067b82 */ /* 0x002e220000000a00 */
[C---:B------:R-:W-:Y:S01]  /*02a0*/  IADD3 R10, P3, PT, R4.reuse, R5, RZ ;  /* 0x00000005040a7210 */ /* 0x040fe20007f7e0ff */
[----:B------:R-:W-:Y:S01]  /*02b0*/  IMAD.IADD R11, R4, 0x1, R5 ;  /* 0x00000001040b7824 */ /* 0x000fe200078e0205 */
[----:B------:R-:W-:Y:S02]  /*02c0*/  IADD3 R5, PT, PT, R5, 0x4, RZ ;  /* 0x0000000405057810 */ /* 0x000fe40007ffe0ff */
[----:B------:R-:W-:-:S03]  /*02d0*/  IADD3.X R15, PT, PT, RZ, RZ, RZ, P3, !PT ;  /* 0x000000ffff0f7210 */ /* 0x000fc60001ffe4ff */
[----:B------:R-:W1:Y:S01]  /*02e0*/  LDC.64 R8, c[0x0][0x390] ;  /* 0x0000e400ff087b82 */ /* 0x000e620000000a00 */
[----:B0-----:R-:W-:-:S04]  /*02f0*/  LEA R6, P3, R10, R6, 0x2 ;  /* 0x000000060a067211 */ /* 0x001fc800078610ff */
[----:B------:R-:W-:Y:S01]  /*0300*/  LEA.HI.X R7, R10, R7, R15, 0x2, P3 ;  /* 0x000000070a077211 */ /* 0x000fe200018f140f */
[----:B-1----:R-:W-:-:S05]  /*0310*/  IMAD.WIDE.U32 R8, R11, 0x4, R8 ;  /* 0x000000040b087825 */ /* 0x002fca00078e0008 */
[----:B------:R0:W-:Y:S04]  /*0320*/  STG.E desc[UR24][R8.64], RZ ;  /* 0x000000ff08007986 */ /* 0x0001e8000c101918 */
[----:B------:R0:W-:Y:S04]  /*0330*/  STG.E desc[UR24][R6.64+0x4], RZ ;  /* 0x000004ff06007986 */ /* 0x0001e8000c101918 */
[----:B------:R0:W-:Y:S04]  /*0340*/  STG.E desc[UR24][R6.64+0x8], RZ ;  /* 0x000008ff06007986 */ /* 0x0001e8000c101918 */
[----:B------:R0:W-:Y:S02]  /*0350*/  STG.E desc[UR24][R6.64+0xc], RZ ;  /* 0x00000cff06007986 */ /* 0x0001e4000c101918 */
.L_x_19:
[----:B------:R-:W-:Y:S05]  /*0360*/  @!P2 BRA `(.L_x_18) ;  /* 0x000000000048a947 */ /* 0x000fea0003800000 */
[----:B------:R-:W-:Y:S02]  /*0370*/  LOP3.LUT P2, RZ, R0, 0x1, RZ, 0xc0, !PT ;  /* 0x0000000100ff7812 */ /* 0x000fe4000784c0ff */
[----:B------:R-:W-:-:S11]  /*0380*/  ISETP.NE.AND P3, PT, R14, 0x1, PT ;  /* 0x000000010e00780c */ /* 0x000fd60003f65270 */
[----:B01----:R-:W0:Y:S02]  /*0390*/  @P2 LDC.64 R6, c[0x0][0x390] ;  /* 0x0000e400ff062b82 */ /* 0x003e240000000a00 */
[----:B------:R-:W-:Y:S05]  /*03a0*/  @!P3 BRA `(.L_x_20) ;  /* 0x00000000002cb947 */ /* 0x000fea0003800000 */
[----:B------:R-:W1:Y:S01]  /*03b0*/  LDC.64 R8, c[0x0][0x390] ;  /* 0x0000e400ff087b82 */ /* 0x000e620000000a00 */
[C---:B------:R-:W-:Y:S01]  /*03c0*/  IADD3 R16, P3, PT, R4.reuse, R5, RZ ;  /* 0x0000000504107210 */ /* 0x040fe20007f7e0ff */
[----:B------:R-:W-:Y:S01]  /*03d0*/  IMAD.IADD R15, R4, 0x1, R5 ;  /* 0x00000001040f7824 */ /* 0x000fe200078e0205 */
[----:B------:R-:W-:Y:S02]  /*03e0*/  IADD3 R5, PT, PT, R5, 0x2, RZ ;  /* 0x0000000205057810 */ /* 0x000fe40007ffe0ff */
[----:B------:R-:W-:-:S03]  /*03f0*/  IADD3.X R17, PT, PT, RZ, RZ, RZ, P3, !PT ;  /* 0x000000ffff117210 */ /* 0x000fc60001ffe4ff */
[----:B------:R-:W2:Y:S01]  /*0400*/  LDC.64 R10, c[0x0][0x390] ;  /* 0x0000e400ff0a7b82 */ /* 0x000ea20000000a00 */
[----:B-1----:R-:W-:-:S04]  /*0410*/  LEA R8, P3, R16, R8, 0x2 ;  /* 0x0000000810087211 */ /* 0x002fc800078610ff */
[----:B------:R-:W-:Y:S01]  /*0420*/  LEA.HI.X R9, R16, R9, R17, 0x2, P3 ;  /* 0x0000000910097211 */ /* 0x000fe200018f1411 */
[----:B--2---:R-:W-:-:S05]  /*0430*/  IMAD.WIDE.U32 R10, R15, 0x4, R10 ;  /* 0x000000040f0a7825 */ /* 0x004fca00078e000a */
[----:B------:R1:W-:Y:S04]  /*0440*/  STG.E desc[UR24][R10.64], RZ ;  /* 0x000000ff0a007986 */ /* 0x0003e8000c101918 */
[----:B------:R1:W-:Y:S02]  /*0450*/  STG.E desc[UR24][R8.64+0x4], RZ ;  /* 0x000004ff08007986 */ /* 0x0003e4000c101918 */
.L_x_20:
[----:B------:R-:W-:-:S04]  /*0460*/  @P2 IMAD.IADD R5, R4, 0x1, R5 ;  /* 0x0000000104052824 */ /* 0x000fc800078e0205 */
[----:B0-----:R-:W-:-:S05]  /*0470*/  @P2 IMAD.WIDE.U32 R6, R5, 0x4, R6 ;  /* 0x0000000405062825 */ /* 0x001fca00078e0006 */
[----:B------:R2:W-:Y:S02]  /*0480*/  @P2 STG.E desc[UR24][R6.64], RZ ;  /* 0x000000ff06002986 */ /* 0x0005e4000c101918 */
.L_x_18:
[----:B------:R-:W-:Y:S05]  /*0490*/  @P0 BRA `(.L_x_21) ;  /* 0xfffffffc000c0947 */ /* 0x000fea000383ffff */
.L_x_15:
[----:B------:R-:W3:Y:S02]  /*04a0*/  LDC R2, c[0x0][0x3a0] ;  /* 0x0000e800ff027b82 */ /* 0x000ee40000000800 */
[----:B---3--:R-:W-:-:S04]  /*04b0*/  ISETP.GE.AND P0, PT, R2, 0x1, PT ;  /* 0x000000010200780c */ /* 0x008fc80003f06270 */
[----:B------:R-:W-:-:S13]  /*04c0*/  ISETP.LE.OR P0, PT, R12, RZ, !P0 ;  /* 0x000000ff0c00720c */ /* 0x000fda0004703670 */
[----:B------:R-:W-:Y:S05]  /*04d0*/  @P0 EXIT ;  /* 0x000000000000094d */ /* 0x000fea0003800000 */
[----:B------:R-:W-:Y:S01]  /*04e0*/  SHF.L.U32 R0, R0, 0x3, RZ ;  /* 0x0000000300007819 */ /* 0x000fe200000006ff */
[----:B------:R-:W-:Y:S01]  /*04f0*/  USHF.L.U32 UR8, UR8, 0x3, URZ ;  /* 0x0000000308087899 */ /* 0x000fe200080006ff */
[----:B------:R-:W-:-:S11]  /*0500*/  UMOV UR4, URZ ;  /* 0x000000ff00047c82 */ /* 0x000fd60008000000 */
.L_x_27:
[----:B---3--:R-:W-:-:S07]  /*0510*/  HFMA2 R2, -RZ, RZ, 0, 0 ;  /* 0x00000000ff027431 */ /* 0x008fce00000001ff */
.L_x_26:
[----:B---3--:R-:W3:Y:S01]  /*0520*/  LDC R15, c[0x0][0x39c] ;  /* 0x0000e700ff0f7b82 */ /* 0x008ee20000000800 */
[----:B------:R-:W4:Y:S07]  /*0530*/  LDCU UR5, c[0x0][0x3a0] ;  /* 0x00007400ff0577ac */ /* 0x000f2e0008000800 */
[----:B-1----:R-:W1:Y:S01]  /*0540*/  LDC.64 R10, c[0x0][0x390] ;  /* 0x0000e400ff0a7b82 */ /* 0x002e620000000a00 */
[----:B---3--:R-:W-:-:S04]  /*0550*/  IMAD R3, R15, UR4, R2 ;  /* 0x000000040f037c24 */ /* 0x008fc8000f8e0202 */
[----:B-1----:R-:W-:-:S06]  /*0560*/  IMAD.WIDE.U32 R10, R3, 0x4, R10 ;  /* 0x00000004030a7825 */ /* 0x002fcc00078e000a */
[----:B------:R1:W5:Y:S01]  /*0570*/  LDG.E R10, desc[UR24][R10.64] ;  /* 0x000000180a0a7981 */ /* 0x000362000c1e1900 */
[----:B----4-:R-:W-:-:S03]  /*0580*/  UISETP.GE.U32.AND UP0, UPT, UR5, 0x8, UPT ;  /* 0x000000080500788c */ /* 0x010fc6000bf06070 */
[----:B------:R-:W-:-:S06]  /*0590*/  UMOV UR5, URZ ;  /* 0x000000ff00057c82 */ /* 0x000fcc0008000000 */
[----:B-1----:R-:W-:Y:S05]  /*05a0*/  BRA.U !UP0, `(.L_x_22) ;  /* 0x0000000508907547 */ /* 0x002fea000b800000 */
[----:B------:R-:W1:Y:S01]  /*05b0*/  LDC.64 R16, c[0x0][0x388] ;  /* 0x0000e200ff107b82 */ /* 0x000e620000000a00 */
[----:B------:R-:W3:Y:S01]  /*05c0*/  LDCU UR9, c[0x0][0x3a0] ;  /* 0x00007400ff0977ac */ /* 0x000ee20008000800 */
[----:B------:R-:W-:Y:S01]  /*05d0*/  IMAD.IADD R3, R2, 0x1, R15 ;  /* 0x0000000102037824 */ /* 0x000fe200078e020f */
[CC--:B------:R-:W-:Y:S01]  /*05e0*/  LEA R5, R15.reuse, R2.reuse, 0x1 ;  /* 0x000000020f057211 */ /* 0x0c0fe200078e08ff */
[C-C-:B0-2---:R-:W-:Y:S01]  /*05f0*/  IMAD R7, R15.reuse, 0x3, R2.reuse ;  /* 0x000000030f077824 */ /* 0x145fe200078e0202 */
[----:B------:R-:W0:Y:S01]  /*0600*/  LDCU UR11, c[0x0][0x398] ;  /* 0x00007300ff0b77ac */ /* 0x000e220008000800 */
[C---:B------:R-:W-:Y:S01]  /*0610*/  LEA R9, R15.reuse, R2, 0x2 ;  /* 0x000000020f097211 */ /* 0x040fe200078e10ff */
[C-C-:B------:R-:W-:Y:S01]  /*0620*/  IMAD R11, R15.reuse, 0x5, R2.reuse ;  /* 0x000000050f0b7824 */ /* 0x140fe200078e0202 */
[----:B------:R-:W2:Y:S01]  /*0630*/  LDCU.64 UR6, c[0x0][0x380] ;  /* 0x00007000ff0677ac */ /* 0x000ea20008000a00 */
[C-C-:B------:R-:W-:Y:S02]  /*0640*/  IMAD R13, R15.reuse, 0x6, R2.reuse ;  /* 0x000000060f0d7824 */ /* 0x140fe400078e0202 */
[----:B------:R-:W-:Y:S01]  /*0650*/  IMAD R15, R15, 0x7, R2 ;  /* 0x000000070f0f7824 */ /* 0x000fe200078e0202 */
[----:B------:R-:W4:Y:S01]  /*0660*/  LDCU UR5, c[0x0][0x398] ;  /* 0x00007300ff0577ac */ /* 0x000f220008000800 */
[----:B------:R-:W1:Y:S01]  /*0670*/  LDCU.64 UR26, c[0x0][0x380] ;  /* 0x00007000ff1a77ac */ /* 0x000e620008000a00 */
[----:B---3--:R-:W-:-:S02]  /*0680*/  ULOP3.LUT UR10, UR9, 0x7ffffff8, URZ, 0xc0, !UPT ;  /* 0x7ffffff8090a7892 */ /* 0x008fc4000f8ec0ff */
[----:B0-----:R-:W-:Y:S01]  /*0690*/  UIADD3 UR16, UPT, UPT, UR4, UR11, URZ ;  /* 0x0000000b04107290 */ /* 0x001fe2000fffe0ff */
[----:B-1----:R-:W-:Y:S01]  /*06a0*/  IMAD.WIDE.U32 R18, R2, 0x4, R16 ;  /* 0x0000000402127825 */ /* 0x002fe200078e0010 */
[----:B------:R-:W-:Y:S02]  /*06b0*/  UIMAD UR13, UR11, 0x5, UR4 ;  /* 0x000000050b0d78a4 */ /* 0x000fe4000f8e0204 */
[----:B--2---:R-:W-:Y:S02]  /*06c0*/  UIMAD.WIDE.U32 UR6, UR4, 0x4, UR6 ;  /* 0x00000004040678a5 */ /* 0x004fe4000f8e0006 */
[----:B------:R-:W-:Y:S02]  /*06d0*/  ULEA UR15, UR11, UR4, 0x1 ;  /* 0x000000040b0f7291 */ /* 0x000fe4000f8e08ff */
[----:B------:R-:W-:Y:S02]  /*06e0*/  UIMAD UR14, UR11, 0x3, UR4 ;  /* 0x000000030b0e78a4 */ /* 0x000fe4000f8e0204 */
[----:B------:R-:W-:-:S02]  /*06f0*/  UIMAD UR12, UR11, 0x7, UR4 ;  /* 0x000000070b0c78a4 */ /* 0x000fc4000f8e0204 */
[----:B------:R-:W-:Y:S02]  /*0700*/  UIMAD UR9, UR11, 0x6, UR4 ;  /* 0x000000060b0978a4 */ /* 0x000fe4000f8e0204 */
[----:B----4-:R-:W-:Y:S02]  /*0710*/  ULEA UR5, UR5, UR4, 0x2 ;  /* 0x0000000405057291 */ /* 0x010fe4000f8e10ff */
[----:B------:R-:W-:-:S12]  /*0720*/  UIADD3 UR10, UPT, UPT, -UR10, URZ, URZ ;  /* 0x000000ff0a0a7290 */ /* 0x000fd8000fffe1ff */
.L_x_23:
[----:B------:R-:W-:Y:S01]  /*0730*/  IMAD.U32 R20, RZ, RZ, UR6 ;  /* 0x00000006ff147e24 */ /* 0x000fe2000f8e00ff */
[----:B------:R-:W-:Y:S01]  /*0740*/  MOV R21, UR7 ;  /* 0x0000000700157c02 */ /* 0x000fe20008000f00 */
[----:B------:R-:W-:Y:S01]  /*0750*/  UIMAD.WIDE.U32 UR18, UR16, 0x4, UR26 ;  /* 0x00000004101278a5 */ /* 0x000fe2000f8e001a */
[----:B------:R-:W2:Y:S04]  /*0760*/  LDG.E.CONSTANT R23, desc[UR24][R18.64] ;  /* 0x0000001812177981 */ /* 0x000ea8000c1e9900 */
[----:B------:R0:W2:Y:S01]  /*0770*/  LDG.E.CONSTANT R12, desc[UR24][R20.64] ;  /* 0x00000018140c7981 */ /* 0x0000a2000c1e9900 */
[----:B------:R-:W-:Y:S01]  /*0780*/  MOV R26, UR18 ;  /* 0x00000012001a7c02 */ /* 0x000fe20008000f00 */
[----:B------:R-:W-:Y:S01]  /*0790*/  IMAD.U32 R27, RZ, RZ, UR19 ;  /* 0x00000013ff1b7e24 */ /* 0x000fe2000f8e00ff */
[----:B------:R-:W-:Y:S01]  /*07a0*/  UIMAD.WIDE.U32 UR18, UR15, 0x4, UR26 ;  /* 0x000000040f1278a5 */ /* 0x000fe2000f8e001a */
[----:B------:R-:W-:-:S03]  /*07b0*/  IMAD.WIDE.U32 R28, R5, 0x4, R16 ;  /* 0x00000004051c7825 */ /* 0x000fc600078e0010 */
[----:B------:R-:W3:Y:S01]  /*07c0*/  LDG.E.CONSTANT R26, desc[UR24][R26.64] ;  /* 0x000000181a1a7981 */ /* 0x000ee2000c1e9900 */
[----:B0-----:R-:W-:Y:S01]  /*07d0*/  IMAD.WIDE.U32 R20, R3, 0x4, R16 ;  /* 0x0000000403147825 */ /* 0x001fe200078e0010 */
[----:B------:R-:W-:Y:S02]  /*07e0*/  MOV R24, UR18 ;  /* 0x0000001200187c02 */ /* 0x000fe40008000f00 */
[----:B------:R0:W4:Y:S01]  /*07f0*/  LDG.E.CONSTANT R4, desc[UR24][R28.64] ;  /* 0x000000181c047981 */ /* 0x000122000c1e9900 */
[----:B------:R-:W-:-:S03]  /*0800*/  MOV R25, UR19 ;  /* 0x0000001300197c02 */ /* 0x000fc60008000f00 */
[----:B------:R1:W3:Y:S04]  /*0810*/  LDG.E.CONSTANT R14, desc[UR24][R20.64] ;  /* 0x00000018140e7981 */ /* 0x0002e8000c1e9900 */
[----:B------:R1:W4:Y:S01]  /*0820*/  LDG.E.CONSTANT R27, desc[UR24][R24.64] ;  /* 0x00000018181b7981 */ /* 0x000322000c1e9900 */
[----:B------:R-:W-:Y:S02]  /*0830*/  UIMAD.WIDE.U32 UR18, UR14, 0x4, UR26 ;  /* 0x000000040e1278a5 */ /* 0x000fe4000f8e001a */
[----:B------:R-:W-:Y:S01]  /*0840*/  UIMAD.WIDE.U32 UR20, UR5, 0x4, UR26 ;  /* 0x00000004051478a5 */ /* 0x000fe2000f8e001a */
[----:B0-----:R-:W-:Y:S01]  /*0850*/  IMAD.WIDE.U32 R28, R7, 0x4, R16 ;  /* 0x00000004071c7825 */ /* 0x001fe200078e0010 */
[----:B------:R-:W-:-:S03]  /*0860*/  UIMAD.WIDE.U32 UR22, UR13, 0x4, UR26 ;  /* 0x000000040d1678a5 */ /* 0x000fc6000f8e001a */
[--C-:B-1----:R-:W-:Y:S01]  /*0870*/  IMAD.WIDE.U32 R20, R9, 0x4, R16.reuse ;  /* 0x0000000409147825 */ /* 0x102fe200078e0010 */
[----:B------:R0:W4:Y:S03]  /*0880*/  LDG.E.CONSTANT R6, desc[UR24][R28.64] ;  /* 0x000000181c067981 */ /* 0x000126000c1e9900 */
[----:B------:R-:W-:Y:S01]  /*0890*/  IMAD.U32 R22, RZ, RZ, UR18 ;  /* 0x00000012ff167e24 */ /* 0x000fe2000f8e00ff */
[----:B------:R1:W4:Y:S01]  /*08a0*/  LDG.E.CONSTANT R8, desc[UR24][R20.64] ;  /* 0x0000001814087981 */ /* 0x000322000c1e9900 */
[----:B------:R-:W-:Y:S01]  /*08b0*/  MOV R24, UR20 ;  /* 0x0000001400187c02 */ /* 0x000fe20008000f00 */
[----:B------:R-:W-:Y:S01]  /*08c0*/  IMAD.U32 R25, RZ, RZ, UR21 ;  /* 0x00000015ff197e24 */ /* 0x000fe2000f8e00ff */
[----:B------:R-:W-:Y:S01]  /*08d0*/  UIMAD.WIDE.U32 UR20, UR12, 0x4, UR26 ;  /* 0x000000040c1478a5 */ /* 0x000fe2000f8e001a */
[----:B0-----:R-:W-:Y:S01]  /*08e0*/  MOV R29, UR23 ;  /* 0x00000017001d7c02 */ /* 0x001fe20008000f00 */
[----:B-1----:R-:W-:Y:S01]  /*08f0*/  IMAD.WIDE.U32 R20, R11, 0x4, R16 ;  /* 0x000000040b147825 */ /* 0x002fe200078e0010 */
[----:B------:R-:W-:-:S05]  /*0900*/  MOV R28, UR22 ;  /* 0x00000016001c7c02 */ /* 0x000fca0008000f00 */
[----:B------:R-:W4:Y:S01]  /*0910*/  LDG.E.CONSTANT R29, desc[UR24][R28.64] ;  /* 0x000000181c1d7981 */ /* 0x000f22000c1e9900 */
[----:B--2--5:R-:W-:Y:S01]  /*0920*/  FFMA R10, R12, R23, R10 ;  /* 0x000000170c0a7223 */ /* 0x024fe2000000000a */
[----:B------:R-:W-:Y:S01]  /*0930*/  MOV R23, UR19 ;  /* 0x0000001300177c02 */ /* 0x000fe20008000f00 */
[----:B------:R-:W-:Y:S01]  /*0940*/  UIMAD.WIDE.U32 UR18, UR9, 0x4, UR26 ;  /* 0x00000004091278a5 */ /* 0x000fe2000f8e001a */
[----:B------:R0:W2:Y:S04]  /*0950*/  LDG.E.CONSTANT R12, desc[UR24][R20.64] ;  /* 0x00000018140c7981 */ /* 0x0000a8000c1e9900 */
[----:B------:R-:W2:Y:S01]  /*0960*/  LDG.E.CONSTANT R23, desc[UR24][R22.64] ;  /* 0x0000001816177981 */ /* 0x000ea2000c1e9900 */
[----:B0-----:R-:W-:Y:S01]  /*0970*/  IMAD.U32 R20, RZ, RZ, UR18 ;  /* 0x00000012ff147e24 */ /* 0x001fe2000f8e00ff */
[----:B------:R-:W-:Y:S01]  /*0980*/  MOV R21, UR19 ;  /* 0x0000001300157c02 */ /* 0x000fe20008000f00 */
[----:B---3--:R-:W-:Y:S01]  /*0990*/  FFMA R26, R26, R14, R10 ;  /* 0x0000000e1a1a7223 */ /* 0x008fe2000000000a */
[----:B------:R0:W3:Y:S03]  /*09a0*/  LDG.E.CONSTANT R22, desc[UR24][R24.64] ;  /* 0x0000001818167981 */ /* 0x0000e6000c1e9900 */
[----:B----4-:R-:W-:Y:S01]  /*09b0*/  FFMA R28, R27, R4, R26 ;  /* 0x000000041b1c7223 */ /* 0x010fe2000000001a */
[----:B------:R1:W4:Y:S01]  /*09c0*/  LDG.E.CONSTANT R14, desc[UR24][R20.64] ;  /* 0x00000018140e7981 */ /* 0x000322000c1e9900 */
[----:B------:R-:W-:Y:S01]  /*09d0*/  MOV R26, UR20 ;  /* 0x00000014001a7c02 */ /* 0x000fe20008000f00 */
[----:B------:R-:W-:-:S02]  /*09e0*/  IMAD.U32 R27, RZ, RZ, UR21 ;  /* 0x00000015ff1b7e24 */ /* 0x000fc4000f8e00ff */
[----:B0-----:R-:W-:-:S03]  /*09f0*/  IMAD.WIDE.U32 R24, R13, 0x4, R16 ;  /* 0x000000040d187825 */ /* 0x001fc600078e0010 */
[----:B------:R-:W4:Y:S01]  /*0a00*/  LDG.E.CONSTANT R26, desc[UR24][R26.64] ;  /* 0x000000181a1a7981 */ /* 0x000f22000c1e9900 */
[----:B-1----:R-:W-:-:S03]  /*0a10*/  IMAD.WIDE.U32 R20, R15, 0x4, R16 ;  /* 0x000000040f147825 */ /* 0x002fc600078e0010 */
[----:B------:R-:W4:Y:S04]  /*0a20*/  LDG.E.CONSTANT R10, desc[UR24][R24.64] ;  /* 0x00000018180a7981 */ /* 0x000f28000c1e9900 */
[----:B------:R-:W4:Y:S01]  /*0a30*/  LDG.E.CONSTANT R4, desc[UR24][R20.64] ;  /* 0x0000001814047981 */ /* 0x000f22000c1e9900 */
[----:B------:R-:W-:-:S04]  /*0a40*/  UIADD3 UR10, UPT, UPT, UR10, 0x8, URZ ;  /* 0x000000080a0a7890 */ /* 0x000fc8000fffe0ff */
[----:B------:R-:W-:Y:S01]  /*0a50*/  UISETP.NE.AND UP0, UPT, UR10, URZ, UPT ;  /* 0x000000ff0a00728c */ /* 0x000fe2000bf05270 */
[C---:B------:R-:W-:Y:S01]  /*0a60*/  IADD3 R3, PT, PT, R0.reuse, R3, RZ ;  /* 0x0000000300037210 */ /* 0x040fe20007ffe0ff */
[C---:B------:R-:W-:Y:S01]  /*0a70*/  IMAD.IADD R7, R0.reuse, 0x1, R7 ;  /* 0x0000000100077824 */ /* 0x040fe200078e0207 */
[C---:B------:R-:W-:Y:S01]  /*0a80*/  IADD3 R5, PT, PT, R0.reuse, R5, RZ ;  /* 0x0000000500057210 */ /* 0x040fe20007ffe0ff */
[C---:B------:R-:W-:Y:S01]  /*0a90*/  IMAD.IADD R13, R0.reuse, 0x1, R13 ;  /* 0x00000001000d7824 */ /* 0x040fe200078e020d */
[C---:B------:R-:W-:Y:S01]  /*0aa0*/  IADD3 R9, PT, PT, R0.reuse, R9, RZ ;  /* 0x0000000900097210 */ /* 0x040fe20007ffe0ff */
[C---:B------:R-:W-:Y:S01]  /*0ab0*/  IMAD.WIDE.U32 R18, R0.reuse, 0x4, R18 ;  /* 0x0000000400127825 */ /* 0x040fe200078e0012 */
[C---:B------:R-:W-:Y:S02]  /*0ac0*/  IADD3 R11, PT, PT, R0.reuse, R11, RZ ;  /* 0x0000000b000b7210 */ /* 0x040fe40007ffe0ff */
[----:B------:R-:W-:Y:S01]  /*0ad0*/  IADD3 R15, PT, PT, R0, R15, RZ ;  /* 0x0000000f000f7210 */ /* 0x000fe20007ffe0ff */
[----:B------:R-:W-:-:S02]  /*0ae0*/  UIADD3 UR16, UPT, UPT, UR8, UR16, URZ ;  /* 0x0000001008107290 */ /* 0x000fc4000fffe0ff */
[----:B------:R-:W-:Y:S02]  /*0af0*/  UIADD3 UR15, UPT, UPT, UR8, UR15, URZ ;  /* 0x0000000f080f7290 */ /* 0x000fe4000fffe0ff */
[----:B------:R-:W-:Y:S02]  /*0b00*/  UIADD3 UR14, UPT, UPT, UR8, UR14, URZ ;  /* 0x0000000e080e7290 */ /* 0x000fe4000fffe0ff */
[----:B------:R-:W-:Y:S02]  /*0b10*/  UIADD3 UR5, UPT, UPT, UR8, UR5, URZ ;  /* 0x0000000508057290 */ /* 0x000fe4000fffe0ff */
[----:B------:R-:W-:Y:S02]  /*0b20*/  UIADD3 UR13, UPT, UPT, UR8, UR13, URZ ;  /* 0x0000000d080d7290 */ /* 0x000fe4000fffe0ff */
[----:B------:R-:W-:Y:S02]  /*0b30*/  UIADD3 UR9, UPT, UPT, UR8, UR9, URZ ;  /* 0x0000000908097290 */ /* 0x000fe4000fffe0ff */
[----:B------:R-:W-:-:S02]  /*0b40*/  UIADD3 UR12, UPT, UPT, UR8, UR12, URZ ;  /* 0x0000000c080c7290 */ /* 0x000fc4000fffe0ff */
[----:B------:R-:W-:Y:S01]  /*0b50*/  UIMAD.WIDE.U32 UR6, UR8, 0x4, UR6 ;  /* 0x00000004080678a5 */ /* 0x000fe2000f8e0006 */
[----:B--2---:R-:W-:-:S04]  /*0b60*/  FFMA R23, R23, R6, R28 ;  /* 0x0000000617177223 */ /* 0x004fc8000000001c */
[----:B---3--:R-:W-:-:S04]  /*0b70*/  FFMA R8, R22, R8, R23 ;  /* 0x0000000816087223 */ /* 0x008fc80000000017 */
[----:B------:R-:W-:-:S04]  /*0b80*/  FFMA R29, R29, R12, R8 ;  /* 0x0000000c1d1d7223 */ /* 0x000fc80000000008 */
[----:B----4-:R-:W-:-:S04]  /*0b90*/  FFMA R29, R14, R10, R29 ;  /* 0x0000000a0e1d7223 */ /* 0x010fc8000000001d */
[----:B------:R-:W-:Y:S01]  /*0ba0*/  FFMA R10, R26, R4, R29 ;  /* 0x000000041a0a7223 */ /* 0x000fe2000000001d */
[----:B------:R-:W-:Y:S06]  /*0bb0*/  BRA.U UP0, `(.L_x_23) ;  /* 0xfffffff900dc7547 */ /* 0x000fec000b83ffff */
[----:B------:R-:W0:Y:S02]  /*0bc0*/  LDC R3, c[0x0][0x3a0] ;  /* 0x0000e800ff037b82 */ /* 0x000e240000000800 */
[----:B0-----:R-:W-:-:S04]  /*0bd0*/  LOP3.LUT R3, R3, 0x7ffffff8, RZ, 0xc0, !PT ;  /* 0x7ffffff803037812 */ /* 0x001fc800078ec0ff */
[----:B------:R-:W-:-:S15]  /*0be0*/  R2UR UR5, R3 ;  /* 0x00000000030572ca */ /* 0x000fde00000e0000 */
.L_x_22:
[----:B------:R-:W1:Y:S08]  /*0bf0*/  LDC R11, c[0x0][0x3a0] ;  /* 0x0000e800ff0b7b82 */ /* 0x000e700000000800 */
[----:B------:R-:W3:Y:S01]  /*0c00*/  LDC R3, c[0x0][0x39c] ;  /* 0x0000e700ff037b82 */ /* 0x000ee20000000800 */
[----:B-1----:R-:W-:-:S04]  /*0c10*/  LOP3.LUT R4, R11, 0x7, RZ, 0xc0, !PT ;  /* 0x000000070b047812 */ /* 0x002fc800078ec0ff */
[----:B------:R-:W-:-:S13]  /*0c20*/  ISETP.NE.AND P0, PT, R4, RZ, PT ;  /* 0x000000ff0400720c */ /* 0x000fda0003f05270 */
[----:B---3--:R-:W-:Y:S05]  /*0c30*/  @!P0 BRA `(.L_x_24) ;  /* 0x0000000400308947 */ /* 0x008fea0003800000 */
[----:B------:R-:W-:Y:S02]  /*0c40*/  IADD3 R4, PT, PT, R4, -0x1, RZ ;  /* 0xffffffff04047810 */ /* 0x000fe40007ffe0ff */
[----:B------:R-:W-:Y:S02]  /*0c50*/  LOP3.LUT R11, R11, 0x3, RZ, 0xc0, !PT ;  /* 0x000000030b0b7812 */ /* 0x000fe400078ec0ff */
[----:B------:R-:W-:Y:S02]  /*0c60*/  ISETP.GE.U32.AND P0, PT, R4, 0x3, PT ;  /* 0x000000030400780c */ /* 0x000fe40003f06070 */
[----:B------:R-:W-:-:S11]  /*0c70*/  ISETP.NE.AND P1, PT, R11, RZ, PT ;  /* 0x000000ff0b00720c */ /* 0x000fd60003f25270 */
[----:B------:R-:W-:Y:S05]  /*0c80*/  @!P0 BRA `(.L_x_25) ;  /* 0x0000000000908947 */ /* 0x000fea0003800000 */
[----:B------:R-:W1:Y:S01]  /*0c90*/  LDCU UR7, c[0x0][0x398] ;  /* 0x00007300ff0777ac */ /* 0x000e620008000800 */
[----:B------:R-:W3:Y:S01]  /*0ca0*/  LDC.64 R4, c[0x0][0x388] ;  /* 0x0000e200ff047b82 */ /* 0x000ee20000000a00 */
[----:B0-----:R-:W-:-:S07]  /*0cb0*/  IMAD R8, R3, UR5, R2 ;  /* 0x0000000503087c24 */ /* 0x001fce000f8e0202 */
[----:B--2---:R-:W0:Y:S01]  /*0cc0*/  LDC.64 R6, c[0x0][0x380] ;  /* 0x0000e000ff067b82 */ /* 0x004e220000000a00 */
[----:B-1----:R-:W-:Y:S02]  /*0cd0*/  UIMAD UR6, UR5, UR7, UR4 ;  /* 0x00000007050672a4 */ /* 0x002fe4000f8e0204 */
[----:B------:R-:W-:-:S04]  /*0ce0*/  IMAD.U32 R9, RZ, RZ, UR7 ;  /* 0x00000007ff097e24 */ /* 0x000fc8000f8e00ff */
[----:B------:R-:W-:Y:S01]  /*0cf0*/  MOV R13, UR6 ;  /* 0x00000006000d7c02 */ /* 0x000fe20008000f00 */
[----:B---3--:R-:W-:Y:S01]  /*0d00*/  IMAD.WIDE.U32 R14, R8, 0x4, R4 ;  /* 0x00000004080e7825 */ /* 0x008fe200078e0004 */
[----:B------:R-:W-:-:S03]  /*0d10*/  IADD3 R9, PT, PT, R9, UR6, RZ ;  /* 0x0000000609097c10 */ /* 0x000fc6000fffe0ff */
[----:B------:R-:W-:Y:S02]  /*0d20*/  IMAD.IADD R8, R8, 0x1, R3 ;  /* 0x0000000108087824 */ /* 0x000fe400078e0203 */
[----:B------:R-:W2:Y:S01]  /*0d30*/  LDG.E.CONSTANT R14, desc[UR24][R14.64] ;  /* 0x000000180e0e7981 */ /* 0x000ea2000c1e9900 */
[--C-:B0-----:R-:W-:Y:S02]  /*0d40*/  IMAD.WIDE.U32 R12, R13, 0x4, R6.reuse ;  /* 0x000000040d0c7825 */ /* 0x101fe400078e0006 */
[CC--:B------:R-:W-:Y:S02]  /*0d50*/  IADD3 R22, PT, PT, R8.reuse, R3.reuse, RZ ;  /* 0x0000000308167210 */ /* 0x0c0fe40007ffe0ff */
[C---:B------:R-:W-:Y:S01]  /*0d60*/  IMAD.WIDE.U32 R16, R9.reuse, 0x4, R6 ;  /* 0x0000000409107825 */ /* 0x040fe200078e0006 */
[----:B------:R-:W-:Y:S01]  /*0d70*/  IADD3 R9, PT, PT, R9, UR7, RZ ;  /* 0x0000000709097c10 */ /* 0x000fe2000fffe0ff */
[----:B------:R0:W2:Y:S02]  /*0d80*/  LDG.E.CONSTANT R13, desc[UR24][R12.64] ;  /* 0x000000180c0d7981 */ /* 0x0000a4000c1e9900 */
[----:B------:R-:W-:Y:S01]  /*0d90*/  IMAD.WIDE.U32 R20, R8, 0x4, R4 ;  /* 0x0000000408147825 */ /* 0x000fe200078e0004 */
[----:B------:R-:W-:Y:S01]  /*0da0*/  IADD3 R25, PT, PT, R22, R3, RZ ;  /* 0x0000000316197210 */ /* 0x000fe20007ffe0ff */
[----:B------:R-:W3:Y:S02]  /*0db0*/  LDG.E.CONSTANT R16, desc[UR24][R16.64] ;  /* 0x0000001810107981 */ /* 0x000ee4000c1e9900 */
[----:B------:R-:W-:-:S02]  /*0dc0*/  IMAD.WIDE.U32 R18, R9, 0x4, R6 ;  /* 0x0000000409127825 */ /* 0x000fc400078e0006 */
[----:B------:R-:W3:Y:S02]  /*0dd0*/  LDG.E.CONSTANT R21, desc[UR24][R20.64] ;  /* 0x0000001814157981 */ /* 0x000ee4000c1e9900 */
[----:B------:R-:W-:Y:S02]  /*0de0*/  VIADD R23, R9, UR7 ;  /* 0x0000000709177c36 */ /* 0x000fe40008000000 */
[----:B------:R-:W-:Y:S01]  /*0df0*/  IMAD.WIDE.U32 R8, R22, 0x4, R4 ;  /* 0x0000000416087825 */ /* 0x000fe200078e0004 */
[----:B------:R-:W4:Y:S03]  /*0e00*/  LDG.E.CONSTANT R18, desc[UR24][R18.64] ;  /* 0x0000001812127981 */ /* 0x000f26000c1e9900 */
[----:B------:R-:W-:Y:S02]  /*0e10*/  IMAD.WIDE.U32 R6, R23, 0x4, R6 ;  /* 0x0000000417067825 */ /* 0x000fe400078e0006 */
[----:B------:R-:W4:Y:S02]  /*0e20*/  LDG.E.CONSTANT R8, desc[UR24][R8.64] ;  /* 0x0000001808087981 */ /* 0x000f24000c1e9900 */
[----:B------:R-:W-:-:S02]  /*0e30*/  IMAD.WIDE.U32 R4, R25, 0x4, R4 ;  /* 0x0000000419047825 */ /* 0x000fc400078e0004 */
[----:B------:R-:W4:Y:S04]  /*0e40*/  LDG.E.CONSTANT R6, desc[UR24][R6.64] ;  /* 0x0000001806067981 */ /* 0x000f28000c1e9900 */
[----:B------:R-:W4:Y:S01]  /*0e50*/  LDG.E.CONSTANT R4, desc[UR24][R4.64] ;  /* 0x0000001804047981 */ /* 0x000f22000c1e9900 */
[----:B0-----:R-:W-:-:S05]  /*0e60*/  MOV R12, UR5 ;  /* 0x00000005000c7c02 */ /* 0x001fca0008000f00 */
[----:B------:R-:W-:-:S05]  /*0e70*/  VIADD R12, R12, 0x4 ;  /* 0x000000040c0c7836 */ /* 0x000fca0000000000 */
[----:B------:R-:W-:Y:S01]  /*0e80*/  R2UR UR5, R12 ;  /* 0x000000000c0572ca */ /* 0x000fe200000e0000 */
[----:B--2--5:R-:W-:-:S04]  /*0e90*/  FFMA R13, R13, R14, R10 ;  /* 0x0000000e0d0d7223 */ /* 0x024fc8000000000a */
[----:B---3--:R-:W-:-:S04]  /*0ea0*/  FFMA R13, R16, R21, R13 ;  /* 0x00000015100d7223 */ /* 0x008fc8000000000d */
[----:B----4-:R-:W-:-:S04]  /*0eb0*/  FFMA R13, R18, R8, R13 ;  /* 0x00000008120d7223 */ /* 0x010fc8000000000d */
[----:B------:R-:W-:-:S07]  /*0ec0*/  FFMA R10, R6, R4, R13 ;  /* 0x00000004060a7223 */ /* 0x000fce000000000d */
.L_x_25:
[----:B------:R-:W-:Y:S05]  /*0ed0*/  @!P1 BRA `(.L_x_24) ;  /* 0x0000000000889947 */ /* 0x000fea0003800000 */
[----:B------:R-:W1:Y:S01]  /*0ee0*/  LDC R4, c[0x0][0x3a0] ;  /* 0x0000e800ff047b82 */ /* 0x000e620000000800 */
[----:B------:R-:W-:Y:S02]  /*0ef0*/  ISETP.NE.AND P0, PT, R11, 0x1, PT ;  /* 0x000000010b00780c */ /* 0x000fe40003f05270 */
[----:B------:R-:W-:-:S05]  /*0f00*/  MOV R12, UR5 ;  /* 0x00000005000c7c02 */ /* 0x000fca0008000f00 */
[----:B------:R-:W3:Y:S06]  /*0f10*/  LDC.64 R14, c[0x0][0x380] ;  /* 0x0000e000ff0e7b82 */ /* 0x000eec0000000a00 */
[----:B------:R-:W-:Y:S01]  /*0f20*/  @P0 IADD3 R16, PT, PT, R12, 0x2, RZ ;  /* 0x000000020c100810 */ /* 0x000fe20007ffe0ff */
[----:B------:R-:W-:Y:S01]  /*0f30*/  @P0 IMAD R13, R3, UR5, R2 ;  /* 0x00000005030d0c24 */ /* 0x000fe2000f8e0202 */
[----:B------:R-:W4:Y:S02]  /*0f40*/  @P0 LDC R11, c[0x0][0x398] ;  /* 0x0000e600ff0b0b82 */ /* 0x000f240000000800 */
[----:B------:R-:W-:Y:S01]  /*0f50*/  @P0 R2UR UR5, R16 ;  /* 0x00000000100502ca */ /* 0x000fe200000e0000 */
[----:B------:R-:W-:Y:S01]  /*0f60*/  @P0 IMAD.IADD R21, R13, 0x1, R3 ;  /* 0x000000010d150824 */ /* 0x000fe200078e0203 */
[----:B-1----:R-:W-:-:S04]  /*0f70*/  LOP3.LUT P1, RZ, R4, 0x1, RZ, 0xc0, !PT ;  /* 0x0000000104ff7812 */ /* 0x002fc8000782c0ff */
[----:B0-----:R-:W0:Y:S07]  /*0f80*/  LDC.64 R8, c[0x0][0x388] ;  /* 0x0000e200ff087b82 */ /* 0x001e2e0000000a00 */
[----:B------:R-:W-:Y:S01]  /*0f90*/  MOV R23, UR5 ;  /* 0x0000000500177c02 */ /* 0x000fe20008000f00 */
[----:B--2---:R-:W1:Y:S01]  /*0fa0*/  LDC.64 R6, c[0x0][0x380] ;  /* 0x0000e000ff067b82 */ /* 0x004e620000000a00 */
[----:B----4-:R-:W-:-:S07]  /*0fb0*/  @P0 IMAD R12, R12, R11, UR4 ;  /* 0x000000040c0c0e24 */ /* 0x010fce000f8e020b */
[----:B------:R-:W2:Y:S01]  /*0fc0*/  @P1 LDC R18, c[0x0][0x398] ;  /* 0x0000e600ff121b82 */ /* 0x000ea20000000800 */
[C---:B---3--:R-:W-:Y:S01]  /*0fd0*/  @P0 IMAD.WIDE.U32 R16, R12.reuse, 0x4, R14 ;  /* 0x000000040c100825 */ /* 0x048fe200078e000e */
[----:B------:R-:W-:-:S06]  /*0fe0*/  @P0 IADD3 R19, PT, PT, R12, R11, RZ ;  /* 0x0000000b0c130210 */ /* 0x000fcc0007ffe0ff */
[----:B------:R-:W3:Y:S01]  /*0ff0*/  LDC.64 R4, c[0x0][0x388] ;  /* 0x0000e200ff047b82 */ /* 0x000ee20000000a00 */
[----:B0-----:R-:W-:Y:S01]  /*1000*/  @P0 IMAD.WIDE.U32 R12, R13, 0x4, R8 ;  /* 0x000000040d0c0825 */ /* 0x001fe200078e0008 */
[----:B------:R-:W4:Y:S03]  /*1010*/  @P0 LDG.E.CONSTANT R11, desc[UR24][R16.64] ;  /* 0x00000018100b0981 */ /* 0x000f26000c1e9900 */
[----:B------:R-:W-:Y:S02]  /*1020*/  @P0 IMAD.WIDE.U32 R14, R19, 0x4, R14 ;  /* 0x00000004130e0825 */ /* 0x000fe400078e000e */
[----:B------:R-:W4:Y:S02]  /*1030*/  @P0 LDG.E.CONSTANT R12, desc[UR24][R12.64] ;  /* 0x000000180c0c0981 */ /* 0x000f24000c1e9900 */
[----:B------:R-:W-:Y:S02]  /*1040*/  @P0 IMAD.WIDE.U32 R8, R21, 0x4, R8 ;  /* 0x0000000415080825 */ /* 0x000fe400078e0008 */
[----:B------:R-:W4:Y:S02]  /*1050*/  @P0 LDG.E.CONSTANT R14, desc[UR24][R14.64] ;  /* 0x000000180e0e0981 */ /* 0x000f24000c1e9900 */
[----:B------:R-:W-:-:S02]  /*1060*/  @P1 IMAD R21, R3, UR5, R2 ;  /* 0x0000000503151c24 */ /* 0x000fc4000f8e0202 */
[----:B------:R-:W4:Y:S01]  /*1070*/  @P0 LDG.E.CONSTANT R8, desc[UR24][R8.64] ;  /* 0x0000001808080981 */ /* 0x000f22000c1e9900 */
[----:B--2---:R-:W-:-:S04]  /*1080*/  @P1 IMAD R19, R23, R18, UR4 ;  /* 0x0000000417131e24 */ /* 0x004fc8000f8e0212 */
[----:B-1----:R-:W-:-:S04]  /*1090*/  @P1 IMAD.WIDE.U32 R6, R19, 0x4, R6 ;  /* 0x0000000413061825 */ /* 0x002fc800078e0006 */
[----:B---3--:R-:W-:Y:S02]  /*10a0*/  @P1 IMAD.WIDE.U32 R4, R21, 0x4, R4 ;  /* 0x0000000415041825 */ /* 0x008fe400078e0004 */
[----:B------:R-:W2:Y:S04]  /*10b0*/  @P1 LDG.E.CONSTANT R7, desc[UR24][R6.64] ;  /* 0x0000001806071981 */ /* 0x000ea8000c1e9900 */
[----:B------:R-:W2:Y:S01]  /*10c0*/  @P1 LDG.E.CONSTANT R4, desc[UR24][R4.64] ;  /* 0x0000001804041981 */ /* 0x000ea2000c1e9900 */
[----:B----45:R-:W-:-:S04]  /*10d0*/  @P0 FFMA R11, R11, R12, R10 ;  /* 0x0000000c0b0b0223 */ /* 0x030fc8000000000a */
[----:B------:R-:W-:-:S04]  /*10e0*/  @P0 FFMA R10, R14, R8, R11 ;  /* 0x000000080e0a0223 */ /* 0x000fc8000000000b */
[----:B--2---:R-:W-:-:S07]  /*10f0*/  @P1 FFMA R10, R7, R4, R10 ;  /* 0x00000004070a1223 */ /* 0x004fce000000000a */
.L_x_24:
[----:B------:R-:W1:Y:S01]  /*1100*/  LDC.64 R4, c[0x0][0x390] ;  /* 0x0000e400ff047b82 */ /* 0x000e620000000a00 */
[----:B0-2---:R-:W-:Y:S01]  /*1110*/  IMAD R7, R3, UR4, R2 ;  /* 0x0000000403077c24 */ /* 0x005fe2000f8e0202 */
[----:B------:R-:W-:-:S04]  /*1120*/  IADD3 R2, PT, PT, R2, 0x1, RZ ;  /* 0x0000000102027810 */ /* 0x000fc80007ffe0ff */
[----:B------:R-:W-:Y:S01]  /*1130*/  ISETP.NE.AND P0, PT, R2, R3, PT ;  /* 0x000000030200720c */ /* 0x000fe20003f05270 */
[----:B-1----:R-:W-:-:S05]  /*1140*/  IMAD.WIDE.U32 R4, R7, 0x4, R4 ;  /* 0x0000000407047825 */ /* 0x002fca00078e0004 */
[----:B-----5:R3:W-:Y:S07]  /*1150*/  STG.E desc[UR24][R4.64], R10 ;  /* 0x0000000a04007986 */ /* 0x0207ee000c101918 */
[----:B------:R-:W-:Y:S05]  /*1160*/  @P0 BRA `(.L_x_26) ;  /* 0xfffffff000ec0947 */ /* 0x000fea000383ffff */
[----:B------:R-:W0:Y:S01]  /*1170*/  LDCU UR5, c[0x0][0x398] ;  /* 0x00007300ff0577ac */ /* 0x000e220008000800 */
[----:B------:R-:W-:Y:S01]  /*1180*/  UIADD3 UR4, UPT, UPT, UR4, 0x1, URZ ;  /* 0x0000000104047890 */ /* 0x000fe2000fffe0ff */
[----:B0-----:R-:W-:-:S05]  /*1190*/  MOV R2, UR5 ;  /* 0x0000000500027c02 */ /* 0x001fca0008000f00 */
[----:B------:R-:W-:-:S13]  /*11a0*/  ISETP.NE.AND P0, PT, R2, UR4, PT ;  /* 0x0000000402007c0c */ /* 0x000fda000bf05270 */
[----:B------:R-:W-:Y:S05]  /*11b0*/  @P0 BRA `(.L_x_27) ;  /* 0xfffffff000d40947 */ /* 0x000fea000383ffff */
[----:B------:R-:W-:Y:S05]  /*11c0*/  EXIT ;  /* 0x000000000000794d */ /* 0x000fea0003800000 */
.L_x_28:
        /* <DEDUP_REMOVED lines=11> */
.L_x_58:


//--------------------- .text._Z7abT_gpuPKfS0_Pfiii --------------------------
	.section	.text._Z7abT_gpuPKfS0_Pfiii,"ax",@progbits
	.align	128
        .global         _Z7abT_gpuPKfS0_Pfiii
        .type           _Z7abT_gpuPKfS0_Pfiii,@function
        .size           _Z7abT_gpuPKfS0_Pfiii,(.L_x_59 - _Z7abT_gpuPKfS0_Pfiii)
        .other          _Z7abT_gpuPKfS0_Pfiii,@"STO_CUDA_ENTRY STV_DEFAULT"
_Z7abT_gpuPKfS0_Pfiii:
.text._Z7abT_gpuPKfS0_Pfiii:
[----:B------:R-:W-:Y:S01]  /*0000*/  LDC R1, c[0x0][0x37c] ;  /* 0x0000df00ff017b82 */ /* 0x000fe20000000800 */
[----:B------:R-:W0:Y:S01]  /*0010*/  LDCU.64 UR6, c[0x0][0x398] ;  /* 0x00007300ff0677ac */ /* 0x000e220008000a00 */
[----:B------:R-:W1:Y:S01]  /*0020*/  LDCU.64 UR12, c[0x0][0x358] ;  /* 0x00006b00ff0c77ac */ /* 0x000e620008000a00 */
[----:B0-----:R-:W-:-:S04]  /*0030*/  UISETP.LT.AND UP0, UPT, UR6, UR7, UPT ;  /* 0x000000070600728c */ /* 0x001fc8000bf01270 */
[----:B------:R-:W-:-:S04]  /*0040*/  USEL UR6, UR6, UR7, UP0 ;  /* 0x0000000706067287 */ /* 0x000fc80008000000 */
[----:B------:R-:W-:-:S09]  /*0050*/  UISETP.GE.AND UP0, UPT, UR6, 0x1, UPT ;  /* 0x000000010600788c */ /* 0x000fd2000bf06270 */
[----:B-1----:R-:W-:Y:S05]  /*0060*/  BRA.U !UP0, `(.L_x_29) ;  /* 0x0000000508087547 */ /* 0x002fea000b800000 */
[----:B------:R-:W-:Y:S02]  /*0070*/  ULOP3.LUT UR8, UR7, 0x7, URZ, 0xc0, !UPT ;  /* 0x0000000707087892 */ /* 0x000fe4000f8ec0ff */
[----:B------:R-:W-:Y:S02]  /*0080*/  ULOP3.LUT UR9, UR7, 0x3, URZ, 0xc0, !UPT ;  /* 0x0000000307097892 */ /* 0x000fe4000f8ec0ff */
[----:B------:R-:W-:Y:S02]  /*0090*/  UIADD3 UR4, UPT, UPT, UR8, -0x1, URZ ;  /* 0xffffffff08047890 */ /* 0x000fe4000fffe0ff */
[----:B------:R-:W-:Y:S02]  /*00a0*/  ULOP3.LUT UR7, UR7, 0x7ffffff8, URZ, 0xc0, !UPT ;  /* 0x7ffffff807077892 */ /* 0x000fe4000f8ec0ff */
[----:B------:R-:W-:-:S03]  /*00b0*/  UISETP.GE.U32.AND UP0, UPT, UR4, 0x3, UPT ;  /* 0x000000030400788c */ /* 0x000fc6000bf06070 */
[----:B------:R-:W-:-:S08]  /*00c0*/  UMOV UR4, URZ ;  /* 0x000000ff00047c82 */ /* 0x000fd00008000000 */
.L_x_35:
[----:B0-----:R-:W0:Y:S01]  /*00d0*/  LDC.64 R12, c[0x0][0x398] ;  /* 0x0000e600ff0c7b82 */ /* 0x001e220000000a00 */
[----:B------:R-:W-:Y:S01]  /*00e0*/  HFMA2 R9, -RZ, RZ, 0, 0 ;  /* 0x00000000ff097431 */ /* 0x000fe200000001ff */
[C---:B0-----:R-:W-:Y:S01]  /*00f0*/  ISETP.GE.U32.AND P1, PT, R13.reuse, 0x8, PT ;  /* 0x000000080d00780c */ /* 0x041fe20003f26070 */
[----:B------:R-:W-:Y:S01]  /*0100*/  IMAD R0, R13, UR4, RZ ;  /* 0x000000040d007c24 */ /* 0x000fe2000f8e02ff */
[----:B------:R-:W-:-:S06]  /*0110*/  UIADD3 UR4, UPT, UPT, UR4, 0x1, URZ ;  /* 0x0000000104047890 */ /* 0x000fcc000fffe0ff */
[----:B------:R-:W-:-:S05]  /*0120*/  ISETP.NE.AND P0, PT, R12, UR4, PT ;  /* 0x000000040c007c0c */ /* 0x000fca000bf05270 */
[----:B-12---:R-:W-:Y:S08]  /*0130*/  @!P1 BRA `(.L_x_30) ;  /* 0x0000000000409947 */ /* 0x006ff00003800000 */
[----:B------:R-:W0:Y:S01]  /*0140*/  LDC.64 R4, c[0x0][0x390] ;  /* 0x0000e400ff047b82 */ /* 0x000e220000000a00 */
[----:B------:R-:W-:-:S05]  /*0150*/  UMOV UR5, URZ ;  /* 0x000000ff00057c82 */ /* 0x000fca0008000000 */
.L_x_31:
[----:B-1----:R-:W-:Y:S01]  /*0160*/  VIADD R3, R0, UR5 ;  /* 0x0000000500037c36 */ /* 0x002fe20008000000 */
[----:B------:R-:W-:-:S03]  /*0170*/  UIADD3 UR5, UPT, UPT, UR5, 0x8, URZ ;  /* 0x0000000805057890 */ /* 0x000fc6000fffe0ff */
        /* <DEDUP_REMOVED lines=11> */
[----:B------:R-:W-:-:S07]  /*0230*/  MOV R9, UR7 ;  /* 0x0000000700097c02 */ /* 0x000fce0008000f00 */
.L_x_30:
[----:B------:R-:W-:-:S09]  /*0240*/  UISETP.NE.AND UP1, UPT, UR8, URZ, UPT ;  /* 0x000000ff0800728c */ /* 0x000fd2000bf25270 */
[----:B------:R-:W-:Y:S05]  /*0250*/  BRA.U !UP1, `(.L_x_32) ;  /* 0x0000000109887547 */ /* 0x000fea000b800000 */
[----:B------:R-:W-:Y:S01]  /*0260*/  UISETP.NE.AND UP1, UPT, UR9, URZ, UPT ;  /* 0x000000ff0900728c */ /* 0x000fe2000bf25270 */
[----:B------:R-:W-:Y:S10]  /*0270*/  BRA.U !UP0, `(.L_x_33) ;  /* 0x0000000108347547 */ /* 0x000ff4000b800000 */
[----:B------:R-:W0:Y:S01]  /*0280*/  LDC.64 R10, c[0x0][0x390] ;  /* 0x0000e400ff0a7b82 */ /* 0x000e220000000a00 */
[C---:B------:R-:W-:Y:S01]  /*0290*/  IADD3 R6, P1, PT, R0.reuse, R9, RZ ;  /* 0x0000000900067210 */ /* 0x040fe20007f3e0ff */
[----:B------:R-:W-:Y:S02]  /*02a0*/  IMAD.IADD R5, R0, 0x1, R9 ;  /* 0x0000000100057824 */ /* 0x000fe400078e0209 */
        /* <DEDUP_REMOVED lines=10> */
.L_x_33:
[----:B------:R-:W-:Y:S05]  /*0350*/  BRA.U !UP1, `(.L_x_32) ;  /* 0x0000000109487547 */ /* 0x000fea000b800000 */
[----:B------:R-:W-:Y:S01]  /*0360*/  LOP3.LUT P1, RZ, R13, 0x1, RZ, 0xc0, !PT ;  /* 0x000000010dff7812 */ /* 0x000fe2000782c0ff */
[----:B------:R-:W-:-:S12]  /*0370*/  UISETP.NE.AND UP1, UPT, UR9, 0x1, UPT ;  /* 0x000000010900788c */ /* 0x000fd8000bf25270 */
[----:B------:R-:W2:Y:S01]  /*0380*/  @P1 LDC.64 R6, c[0x0][0x390] ;  /* 0x0000e400ff061b82 */ /* 0x000ea20000000a00 */
[----:B------:R-:W-:Y:S05]  /*0390*/  BRA.U !UP1, `(.L_x_34) ;  /* 0x00000001092c7547 */ /* 0x000fea000b800000 */
[----:B------:R-:W3:Y:S01]  /*03a0*/  LDC.64 R12, c[0x0][0x390] ;  /* 0x0000e400ff0c7b82 */ /* 0x000ee20000000a00 */
[CC--:B------:R-:W-:Y:S02]  /*03b0*/  IADD3 R8, P2, PT, R0.reuse, R9.reuse, RZ ;  /* 0x0000000900087210 */ /* 0x0c0fe40007f5e0ff */
[----:B0-----:R-:W-:Y:S02]  /*03c0*/  IADD3 R5, PT, PT, R0, R9, RZ ;  /* 0x0000000900057210 */ /* 0x001fe40007ffe0ff */
[----:B------:R-:W-:Y:S01]  /*03d0*/  IADD3 R9, PT, PT, R9, 0x2, RZ ;  /* 0x0000000209097810 */ /* 0x000fe20007ffe0ff */
[----:B------:R-:W-:Y:S02]  /*03e0*/  IMAD.X R10, RZ, RZ, RZ, P2 ;  /* 0x000000ffff0a7224 */ /* 0x000fe400010e06ff */
[----:B-1----:R-:W0:Y:S01]  /*03f0*/  LDC.64 R2, c[0x0][0x390] ;  /* 0x0000e400ff027b82 */ /* 0x002e220000000a00 */
[----:B---3--:R-:W-:Y:S01]  /*0400*/  LEA R4, P2, R8, R12, 0x2 ;  /* 0x0000000c08047211 */ /* 0x008fe200078410ff */
[----:B0-----:R-:W-:-:S03]  /*0410*/  IMAD.WIDE.U32 R2, R5, 0x4, R2 ;  /* 0x0000000405027825 */ /* 0x001fc600078e0002 */
[----:B------:R-:W-:Y:S02]  /*0420*/  LEA.HI.X R5, R8, R13, R10, 0x2, P2 ;  /* 0x0000000d08057211 */ /* 0x000fe400010f140a */
[----:B------:R3:W-:Y:S04]  /*0430*/  STG.E desc[UR12][R2.64], RZ ;  /* 0x000000ff02007986 */ /* 0x0007e8000c10190c */
[----:B------:R3:W-:Y:S03]  /*0440*/  STG.E desc[UR12][R4.64+0x4], RZ ;  /* 0x000004ff04007986 */ /* 0x0007e6000c10190c */
.L_x_34:
[----:B01-3--:R-:W-:-:S04]  /*0450*/  @P1 IMAD.IADD R3, R0, 0x1, R9 ;  /* 0x0000000100031824 */ /* 0x00bfc800078e0209 */
[----:B--2---:R-:W-:-:S05]  /*0460*/  @P1 IMAD.WIDE.U32 R2, R3, 0x4, R6 ;  /* 0x0000000403021825 */ /* 0x004fca00078e0006 */
[----:B------:R2:W-:Y:S02]  /*0470*/  @P1 STG.E desc[UR12][R2.64], RZ ;  /* 0x000000ff02001986 */ /* 0x0005e4000c10190c */
.L_x_32:
[----:B------:R-:W-:Y:S05]  /*0480*/  @P0 BRA `(.L_x_35) ;  /* 0xfffffffc00100947 */ /* 0x000fea000383ffff */
.L_x_29:
[----:B------:R-:W3:Y:S02]  /*0490*/  LDC R0, c[0x0][0x3a0] ;  /* 0x0000e800ff007b82 */ /* 0x000ee40000000800 */
[----:B---3--:R-:W-:-:S04]  /*04a0*/  ISETP.GE.AND P0, PT, R0, 0x1, PT ;  /* 0x000000010000780c */ /* 0x008fc80003f06270 */
[----:B------:R-:W-:-:S13]  /*04b0*/  ISETP.GE.OR P0, PT, RZ, UR6, !P0 ;  /* 0x00000006ff007c0c */ /* 0x000fda000c706670 */
[----:B------:R-:W-:Y:S05]  /*04c0*/  @P0 EXIT ;  /* 0x000000000000094d */ /* 0x000fea0003800000 */
[C---:B------:R-:W-:Y:S01]  /*04d0*/  LOP3.LUT R16, R0.reuse, 0xf, RZ, 0xc0, !PT ;  /* 0x0000000f00107812 */ /* 0x040fe200078ec0ff */
[----:B------:R-:W-:Y:S01]  /*04e0*/  UMOV UR4, URZ ;  /* 0x000000ff00047c82 */ /* 0x000fe20008000000 */
[C---:B------:R-:W-:Y:S02]  /*04f0*/  LOP3.LUT R17, R0.reuse, 0x7, RZ, 0xc0, !PT ;  /* 0x0000000700117812 */ /* 0x040fe400078ec0ff */
[----:B------:R-:W-:-:S07]  /*0500*/  LOP3.LUT R0, R0, 0x3, RZ, 0xc0, !PT ;  /* 0x0000000300007812 */ /* 0x000fce00078ec0ff */
.L_x_42:
[----:B---3--:R-:W3:Y:S01]  /*0510*/  LDCU UR9, c[0x0][0x3a0] ;  /* 0x00007400ff0977ac */ /* 0x008ee20008000800 */
[----:B------:R-:W-:Y:S01]  /*0520*/  HFMA2 R10, -RZ, RZ, 0, 0 ;  /* 0x00000000ff0a7431 */ /* 0x000fe200000001ff */
[----:B------:R-:W4:Y:S01]  /*0530*/  LDCU UR5, c[0x0][0x398] ;  /* 0x00007300ff0577ac */ /* 0x000f220008000800 */
[----:B------:R-:W-:Y:S01]  /*0540*/  UMOV UR8, UR4 ;  /* 0x0000000400087c82 */ /* 0x000fe20008000000 */
[----:B---3--:R-:W-:Y:S02]  /*0550*/  UIMAD UR9, UR4, UR9, URZ ;  /* 0x00000009040972a4 */ /* 0x008fe4000f8e02ff */
[----:B------:R-:W-:-:S04]  /*0560*/  UIADD3 UR4, UPT, UPT, UR4, 0x1, URZ ;  /* 0x0000000104047890 */ /* 0x000fc8000fffe0ff */
[----:B----4-:R-:W-:-:S11]  /*0570*/  UISETP.NE.AND UP0, UPT, UR4, UR5, UPT ;  /* 0x000000050400728c */ /* 0x010fd6000bf05270 */
.L_x_41:
[----:B---3--:R-:W3:Y:S01]  /*0580*/  LDC R7, c[0x0][0x39c] ;  /* 0x0000e700ff077b82 */ /* 0x008ee20000000800 */
[----:B------:R-:W4:Y:S07]  /*0590*/  LDCU UR5, c[0x0][0x3a0] ;  /* 0x00007400ff0577ac */ /* 0x000f2e0008000800 */
[----:B012---:R-:W0:Y:S01]  /*05a0*/  LDC.64 R2, c[0x0][0x390] ;  /* 0x0000e400ff027b82 */ /* 0x007e220000000a00 */
[----:B---3--:R-:W-:-:S04]  /*05b0*/  IMAD R5, R7, UR8, R10 ;  /* 0x0000000807057c24 */ /* 0x008fc8000f8e020a */
[----:B0-----:R-:W-:-:S05]  /*05c0*/  IMAD.WIDE.U32 R2, R5, 0x4, R2 ;  /* 0x0000000405027825 */ /* 0x001fca00078e0002 */
[----:B------:R0:W5:Y:S01]  /*05d0*/  LDG.E R13, desc[UR12][R2.64] ;  /* 0x0000000c020d7981 */ /* 0x000162000c1e1900 */
[----:B----4-:R-:W-:Y:S02]  /*05e0*/  UISETP.GE.U32.AND UP1, UPT, UR5, 0x10, UPT ;  /* 0x000000100500788c */ /* 0x010fe4000bf26070 */
[C---:B------:R-:W-:Y:S01]  /*05f0*/  IMAD R11, R10.reuse, UR5, RZ ;  /* 0x000000050a0b7c24 */ /* 0x040fe2000f8e02ff */
[----:B------:R-:W-:Y:S01]  /*0600*/  MOV R12, RZ ;  /* 0x000000ff000c7202 */ /* 0x000fe20000000f00 */
[----:B------:R-:W-:-:S05]  /*0610*/  VIADD R10, R10, 0x1 ;  /* 0x000000010a0a7836 */ /* 0x000fca0000000000 */
[----:B------:R-:W-:Y:S01]  /*0620*/  ISETP.NE.AND P0, PT, R10, R7, PT ;  /* 0x000000070a00720c */ /* 0x000fe20003f05270 */
[----:B0-----:R-:W-:-:S12]  /*0630*/  BRA.U !UP1, `(.L_x_36) ;  /* 0x0000000509147547 */ /* 0x001fd8000b800000 */
[----:B------:R-:W0:Y:S01]  /*0640*/  LDC.64 R4, c[0x0][0x388] ;  /* 0x0000e200ff047b82 */ /* 0x000e220000000a00 */
[----:B------:R-:W1:Y:S01]  /*0650*/  LDCU.64 UR6, c[0x0][0x380] ;  /* 0x00007000ff0677ac */ /* 0x000e620008000a00 */
[----:B------:R-:W-:-:S04]  /*0660*/  ULOP3.LUT UR5, UR5, 0x7ffffff0, URZ, 0xc0, !UPT ;  /* 0x7ffffff005057892 */ /* 0x000fc8000f8ec0ff */
[----:B------:R-:W-:Y:S02]  /*0670*/  UIADD3 UR10, UPT, UPT, -UR5, URZ, URZ ;  /* 0x000000ff050a7290 */ /* 0x000fe4000fffe1ff */
[----:B-1----:R-:W-:-:S04]  /*0680*/  ULEA UR6, UP1, UR9, UR6, 0x2 ;  /* 0x0000000609067291 */ /* 0x002fc8000f8210ff */
[----:B------:R-:W-:Y:S01]  /*0690*/  ULEA.HI.X UR7, UR9, UR7, URZ, 0x2, UP1 ;  /* 0x0000000709077291 */ /* 0x000fe200088f14ff */
[----:B0-----:R-:W-:Y:S01]  /*06a0*/  IMAD.WIDE.U32 R4, R11, 0x4, R4 ;  /* 0x000000040b047825 */ /* 0x001fe200078e0004 */
[----:B------:R-:W-:-:S04]  /*06b0*/  UIADD3 UR6, UP1, UPT, UR6, 0x20, URZ ;  /* 0x0000002006067890 */ /* 0x000fc8000ff3e0ff */
[----:B------:R-:W-:Y:S01]  /*06c0*/  UIADD3.X UR7, UPT, UPT, URZ, UR7, URZ, UP1, !UPT ;  /* 0x00000007ff077290 */ /* 0x000fe20008ffe4ff */
[----:B------:R-:W-:Y:S02]  /*06d0*/  IADD3 R4, P1, PT, R4, 0x20, RZ ;  /* 0x0000002004047810 */ /* 0x000fe40007f3e0ff */
[----:B------:R-:W-:-:S03]  /*06e0*/  MOV R6, UR6 ;  /* 0x0000000600067c02 */ /* 0x000fc60008000f00 */
[----:B------:R-:W-:Y:S02]  /*06f0*/  IMAD.X R5, RZ, RZ, R5, P1 ;  /* 0x000000ffff057224 */ /* 0x000fe400008e0605 */
[----:B------:R-:W-:-:S07]  /*0700*/  IMAD.U32 R7, RZ, RZ, UR7 ;  /* 0x00000007ff077e24 */ /* 0x000fce000f8e00ff */
.L_x_37:
[----:B------:R-:W2:Y:S04]  /*0710*/  LDG.E.CONSTANT R8, desc[UR12][R6.64+-0x20] ;  /* 0xffffe00c06087981 */ /* 0x000ea8000c1e9900 */
[----:B------:R-:W2:Y:S04]  /*0720*/  LDG.E.CONSTANT R9, desc[UR12][R4.64+-0x20] ;  /* 0xffffe00c04097981 */ /* 0x000ea8000c1e9900 */
[----:B------:R-:W3:Y:S04]  /*0730*/  LDG.E.CONSTANT R15, desc[UR12][R6.64+-0x1c] ;  /* 0xffffe40c060f7981 */ /* 0x000ee8000c1e9900 */
[----:B------:R-:W3:Y:S04]  /*0740*/  LDG.E.CONSTANT R26, desc[UR12][R4.64+-0x1c] ;  /* 0xffffe40c041a7981 */ /* 0x000ee8000c1e9900 */
[----:B------:R-:W4:Y:S04]  /*0750*/  LDG.E.CONSTANT R20, desc[UR12][R6.64+-0x18] ;  /* 0xffffe80c06147981 */ /* 0x000f28000c1e9900 */
[----:B------:R-:W4:Y:S04]  /*0760*/  LDG.E.CONSTANT R21, desc[UR12][R4.64+-0x18] ;  /* 0xffffe80c04157981 */ /* 0x000f28000c1e9900 */
[----:B------:R-:W4:Y:S04]  /*0770*/  LDG.E.CONSTANT R24, desc[UR12][R6.64+-0x14] ;  /* 0xffffec0c06187981 */ /* 0x000f28000c1e9900 */
[----:B------:R-:W4:Y:S04]  /*0780*/  LDG.E.CONSTANT R25, desc[UR12][R4.64+-0x14] ;  /* 0xffffec0c04197981 */ /* 0x000f28000c1e9900 */
[----:B------:R-:W4:Y:S04]  /*0790*/  LDG.E.CONSTANT R22, desc[UR12][R6.64+-0x10] ;  /* 0xfffff00c06167981 */ /* 0x000f28000c1e9900 */
[----:B------:R-:W4:Y:S04]  /*07a0*/  LDG.E.CONSTANT R23, desc[UR12][R4.64+-0x10] ;  /* 0xfffff00c04177981 */ /* 0x000f28000c1e9900 */
[----:B------:R-:W4:Y:S04]  /*07b0*/  LDG.E.CONSTANT R18, desc[UR12][R6.64+-0xc] ;  /* 0xfffff40c06127981 */ /* 0x000f28000c1e9900 */
[----:B------:R-:W4:Y:S04]  /*07c0*/  LDG.E.CONSTANT R19, desc[UR12][R4.64+-0xc] ;  /* 0xfffff40c04137981 */ /* 0x000f28000c1e9900 */
[----:B------:R-:W4:Y:S01]  /*07d0*/  LDG.E.CONSTANT R12, desc[UR12][R6.64+-0x4] ;  /* 0xfffffc0c060c7981 */ /* 0x000f22000c1e9900 */
[----:B--2--5:R-:W-:-:S03]  /*07e0*/  FFMA R14, R8, R9, R13 ;  /* 0x00000009080e7223 */ /* 0x024fc6000000000d */
[----:B------:R-:W2:Y:S04]  /*07f0*/  LDG.E.CONSTANT R8, desc[UR12][R6.64+-0x8] ;  /* 0xfffff80c06087981 */ /* 0x000ea8000c1e9900 */
[----:B------:R-:W2:Y:S04]  /*0800*/  LDG.E.CONSTANT R9, desc[UR12][R4.64+-0x8] ;  /* 0xfffff80c04097981 */ /* 0x000ea8000c1e9900 */
[----:B------:R-:W2:Y:S01]  /*0810*/  LDG.E.CONSTANT R13, desc[UR12][R4.64+-0x4] ;  /* 0xfffffc0c040d7981 */ /* 0x000ea2000c1e9900 */
[----:B---3--:R-:W-:-:S03]  /*0820*/  FFMA R27, R15, R26, R14 ;  /* 0x0000001a0f1b7223 */ /* 0x008fc6000000000e */
[----:B------:R-:W3:Y:S04]  /*0830*/  LDG.E.CONSTANT R14, desc[UR12][R6.64] ;  /* 0x0000000c060e7981 */ /* 0x000ee8000c1e9900 */
[----:B------:R-:W3:Y:S01]  /*0840*/  LDG.E.CONSTANT R15, desc[UR12][R4.64] ;  /* 0x0000000c040f7981 */ /* 0x000ee2000c1e9900 */
[----:B----4-:R-:W-:-:S03]  /*0850*/  FFMA R21, R20, R21, R27 ;  /* 0x0000001514157223 */ /* 0x010fc6000000001b */
[----:B------:R-:W4:Y:S01]  /*0860*/  LDG.E.CONSTANT R20, desc[UR12][R4.64+0x4] ;  /* 0x0000040c04147981 */ /* 0x000f22000c1e9900 */
[----:B------:R-:W-:-:S03]  /*0870*/  FFMA R25, R24, R25, R21 ;  /* 0x0000001918197223 */ /* 0x000fc60000000015 */
[----:B------:R-:W4:Y:S04]  /*0880*/  LDG.E.CONSTANT R21, desc[UR12][R6.64+0x4] ;  /* 0x0000040c06157981 */ /* 0x000f28000c1e9900 */
[----:B------:R-:W4:Y:S01]  /*0890*/  LDG.E.CONSTANT R24, desc[UR12][R6.64+0x14] ;  /* 0x0000140c06187981 */ /* 0x000f22000c1e9900 */
[----:B------:R-:W-:-:S03]  /*08a0*/  FFMA R25, R22, R23, R25 ;  /* 0x0000001716197223 */ /* 0x000fc60000000019 */
[----:B------:R-:W4:Y:S04]  /*08b0*/  LDG.E.CONSTANT R22, desc[UR12][R6.64+0x8] ;  /* 0x0000080c06167981 */ /* 0x000f28000c1e9900 */
[----:B------:R-:W4:Y:S01]  /*08c0*/  LDG.E.CONSTANT R23, desc[UR12][R4.64+0x8] ;  /* 0x0000080c04177981 */ /* 0x000f22000c1e9900 */
[----:B------:R-:W-:-:S03]  /*08d0*/  FFMA R25, R18, R19, R25 ;  /* 0x0000001312197223 */ /* 0x000fc60000000019 */
[----:B------:R-:W4:Y:S04]  /*08e0*/  LDG.E.CONSTANT R18, desc[UR12][R6.64+0xc] ;  /* 0x00000c0c06127981 */ /* 0x000f28000c1e9900 */
[----:B------:R-:W4:Y:S01]  /*08f0*/  LDG.E.CONSTANT R19, desc[UR12][R4.64+0xc] ;  /* 0x00000c0c04137981 */ /* 0x000f22000c1e9900 */
[----:B--2---:R-:W-:-:S03]  /*0900*/  FFMA R25, R8, R9, R25 ;  /* 0x0000000908197223 */ /* 0x004fc60000000019 */
[----:B------:R-:W2:Y:S04]  /*0910*/  LDG.E.CONSTANT R8, desc[UR12][R6.64+0x10] ;  /* 0x0000100c06087981 */ /* 0x000ea8000c1e9900 */
[----:B------:R-:W2:Y:S01]  /*0920*/  LDG.E.CONSTANT R9, desc[UR12][R4.64+0x10] ;  /* 0x0000100c04097981 */ /* 0x000ea2000c1e9900 */
[----:B------:R-:W-:-:S03]  /*0930*/  FFMA R27, R12, R13, R25 ;  /* 0x0000000d0c1b7223 */ /* 0x000fc60000000019 */
[----:B------:R-:W2:Y:S04]  /*0940*/  LDG.E.CONSTANT R25, desc[UR12][R4.64+0x14] ;  /* 0x0000140c04197981 */ /* 0x000ea8000c1e9900 */
[----:B------:R-:W2:Y:S01]  /*0950*/  LDG.E.CONSTANT R12, desc[UR12][R6.64+0x18] ;  /* 0x0000180c060c7981 */ /* 0x000ea2000c1e9900 */
[----:B---3--:R-:W-:-:S03]  /*0960*/  FFMA R26, R14, R15, R27 ;  /* 0x0000000f0e1a7223 */ /* 0x008fc6000000001b */
[----:B------:R-:W3:Y:S04]  /*0970*/  LDG.E.CONSTANT R13, desc[UR12][R4.64+0x18] ;  /* 0x0000180c040d7981 */ /* 0x000ee8000c1e9900 */
[----:B------:R-:W3:Y:S04]  /*0980*/  LDG.E.CONSTANT R14, desc[UR12][R6.64+0x1c] ;  /* 0x00001c0c060e7981 */ /* 0x000ee8000c1e9900 */
[----:B------:R0:W3:Y:S01]  /*0990*/  LDG.E.CONSTANT R15, desc[UR12][R4.64+0x1c] ;  /* 0x00001c0c040f7981 */ /* 0x0000e2000c1e9900 */
[----:B----4-:R-:W-:-:S04]  /*09a0*/  FFMA R21, R21, R20, R26 ;  /* 0x0000001415157223 */ /* 0x010fc8000000001a */
[----:B------:R-:W-:Y:S01]  /*09b0*/  FFMA R21, R22, R23, R21 ;  /* 0x0000001716157223 */ /* 0x000fe20000000015 */
[----:B------:R-:W-:-:S03]  /*09c0*/  UIADD3 UR10, UPT, UPT, UR10, 0x10, URZ ;  /* 0x000000100a0a7890 */ /* 0x000fc6000fffe0ff */
[----:B------:R-:W-:Y:S01]  /*09d0*/  FFMA R19, R18, R19, R21 ;  /* 0x0000001312137223 */ /* 0x000fe20000000015 */
[----:B------:R-:W-:Y:S01]  /*09e0*/  UISETP.NE.AND UP1, UPT, UR10, URZ, UPT ;  /* 0x000000ff0a00728c */ /* 0x000fe2000bf25270 */
[----:B0-----:R-:W-:Y:S02]  /*09f0*/  IADD3 R4, P2, PT, R4, 0x40, RZ ;  /* 0x0000004004047810 */ /* 0x001fe40007f5e0ff */
[----:B------:R-:W-:-:S03]  /*0a00*/  IADD3 R6, P1, PT, R6, 0x40, RZ ;  /* 0x0000004006067810 */ /* 0x000fc60007f3e0ff */
[----:B------:R-:W-:Y:S01]  /*0a10*/  IMAD.X R5, RZ, RZ, R5, P2 ;  /* 0x000000ffff057224 */ /* 0x000fe200010e0605 */
[----:B------:R-:W-:Y:S01]  /*0a20*/  IADD3.X R7, PT, PT, RZ, R7, RZ, P1, !PT ;  /* 0x00000007ff077210 */ /* 0x000fe20000ffe4ff */
[----:B--2---:R-:W-:-:S04]  /*0a30*/  FFMA R9, R8, R9, R19 ;  /* 0x0000000908097223 */ /* 0x004fc80000000013 */
[----:B------:R-:W-:-:S04]  /*0a40*/  FFMA R9, R24, R25, R9 ;  /* 0x0000001918097223 */ /* 0x000fc80000000009 */
[----:B---3--:R-:W-:-:S04]  /*0a50*/  FFMA R13, R12, R13, R9 ;  /* 0x0000000d0c0d7223 */ /* 0x008fc80000000009 */
[----:B------:R-:W-:Y:S01]  /*0a60*/  FFMA R13, R14, R15, R13 ;  /* 0x0000000f0e0d7223 */ /* 0x000fe2000000000d */
[----:B------:R-:W-:Y:S06]  /*0a70*/  BRA.U UP1, `(.L_x_37) ;  /* 0xfffffffd01247547 */ /* 0x000fec000b83ffff */
[----:B------:R-:W-:-:S07]  /*0a80*/  MOV R12, UR5 ;  /* 0x00000005000c7c02 */ /* 0x000fce0008000f00 */
.L_x_36:
[----:B------:R-:W-:-:S13]  /*0a90*/  ISETP.NE.AND P1, PT, R16, RZ, PT ;  /* 0x000000ff1000720c */ /* 0x000fda0003f25270 */
[----:B------:R-:W-:Y:S05]  /*0aa0*/  @!P1 BRA `(.L_x_38) ;  /* 0x0000000400b09947 */ /* 0x000fea0003800000 */
[----:B------:R-:W-:Y:S01]  /*0ab0*/  VIADD R4, R16, 0xffffffff ;  /* 0xffffffff10047836 */ /* 0x000fe20000000000 */
[----:B------:R-:W-:-:S04]  /*0ac0*/  ISETP.NE.AND P1, PT, R17, RZ, PT ;  /* 0x000000ff1100720c */ /* 0x000fc80003f25270 */
[----:B------:R-:W-:-:S13]  /*0ad0*/  ISETP.GE.U32.AND P2, PT, R4, 0x7, PT ;  /* 0x000000070400780c */ /* 0x000fda0003f46070 */
[----:B------:R-:W-:Y:S05]  /*0ae0*/  @!P2 BRA `(.L_x_39) ;  /* 0x0000000000a4a947 */ /* 0x000fea0003800000 */
[----:B------:R-:W0:Y:S01]  /*0af0*/  LDC.64 R8, c[0x0][0x380] ;  /* 0x0000e000ff087b82 */ /* 0x000e220000000a00 */
[C---:B------:R-:W-:Y:S01]  /*0b00*/  IADD3 R18, P3, PT, R11.reuse, R12, RZ ;  /* 0x0000000c0b127210 */ /* 0x040fe20007f7e0ff */
[----:B------:R-:W-:Y:S01]  /*0b10*/  IMAD.IADD R25, R11, 0x1, R12 ;  /* 0x000000010b197824 */ /* 0x000fe200078e020c */
[C---:B------:R-:W-:Y:S02]  /*0b20*/  IADD3 R23, PT, PT, R12.reuse, UR9, RZ ;  /* 0x000000090c177c10 */ /* 0x040fe4000fffe0ff */
[----:B------:R-:W-:Y:S01]  /*0b30*/  IADD3 R19, P2, PT, R12, UR9, RZ ;  /* 0x000000090c137c10 */ /* 0x000fe2000ff5e0ff */
[----:B------:R-:W-:Y:S02]  /*0b40*/  IMAD.X R21, RZ, RZ, RZ, P3 ;  /* 0x000000ffff157224 */ /* 0x000fe400018e06ff */
[----:B------:R-:W1:Y:S01]  /*0b50*/  LDC.64 R4, c[0x0][0x380] ;  /* 0x0000e000ff047b82 */ /* 0x000e620000000a00 */
[----:B------:R-:W-:-:S07]  /*0b60*/  IADD3.X R20, PT, PT, RZ, RZ, RZ, P2, !PT ;  /* 0x000000ffff147210 */ /* 0x000fce00017fe4ff */
[----:B------:R-:W2:Y:S08]  /*0b70*/  LDC.64 R6, c[0x0][0x388] ;  /* 0x0000e200ff067b82 */ /* 0x000eb00000000a00 */
[----:B------:R-:W3:Y:S01]  /*0b80*/  LDC.64 R14, c[0x0][0x388] ;  /* 0x0000e200ff0e7b82 */ /* 0x000ee20000000a00 */
[----:B0-----:R-:W-:-:S06]  /*0b90*/  IMAD.WIDE.U32 R8, R23, 0x4, R8 ;  /* 0x0000000417087825 */ /* 0x001fcc00078e0008 */
[----:B------:R-:W4:Y:S01]  /*0ba0*/  LDG.E.CONSTANT R8, desc[UR12][R8.64] ;  /* 0x0000000c08087981 */ /* 0x000f22000c1e9900 */
[----:B-1----:R-:W-:-:S04]  /*0bb0*/  LEA R4, P2, R19, R4, 0x2 ;  /* 0x0000000413047211 */ /* 0x002fc800078410ff */
[----:B------:R-:W-:Y:S02]  /*0bc0*/  LEA.HI.X R5, R19, R5, R20, 0x2, P2 ;  /* 0x0000000513057211 */ /* 0x000fe400010f1414 */
[----:B--2---:R-:W-:-:S03]  /*0bd0*/  LEA R6, P3, R18, R6, 0x2 ;  /* 0x0000000612067211 */ /* 0x004fc600078610ff */
[----:B------:R-:W2:Y:S01]  /*0be0*/  LDG.E.CONSTANT R23, desc[UR12][R4.64+0x8] ;  /* 0x0000080c04177981 */ /* 0x000ea2000c1e9900 */
[----:B------:R-:W-:-:S03]  /*0bf0*/  LEA.HI.X R7, R18, R7, R21, 0x2, P3 ;  /* 0x0000000712077211 */ /* 0x000fc600018f1415 */
[----:B------:R-:W2:Y:S01]  /*0c00*/  LDG.E.CONSTANT R19, desc[UR12][R4.64+0x10] ;  /* 0x0000100c04137981 */ /* 0x000ea2000c1e9900 */
[----:B---3--:R-:W-:-:S03]  /*0c10*/  IMAD.WIDE.U32 R14, R25, 0x4, R14 ;  /* 0x00000004190e7825 */ /* 0x008fc600078e000e */
[----:B------:R-:W3:Y:S04]  /*0c20*/  LDG.E.CONSTANT R26, desc[UR12][R6.64+0x4] ;  /* 0x0000040c061a7981 */ /* 0x000ee8000c1e9900 */
[----:B------:R-:W4:Y:S04]  /*0c30*/  LDG.E.CONSTANT R29, desc[UR12][R14.64] ;  /* 0x0000000c0e1d7981 */ /* 0x000f28000c1e9900 */
[----:B------:R-:W3:Y:S04]  /*0c40*/  LDG.E.CONSTANT R25, desc[UR12][R4.64+0x4] ;  /* 0x0000040c04197981 */ /* 0x000ee8000c1e9900 */
[----:B------:R-:W2:Y:S04]  /*0c50*/  LDG.E.CONSTANT R24, desc[UR12][R6.64+0x8] ;  /* 0x0000080c06187981 */ /* 0x000ea8000c1e9900 */
        /* <DEDUP_REMOVED lines=8> */
[----:B------:R-:W2:Y:S01]  /*0ce0*/  LDG.E.CONSTANT R27, desc[UR12][R6.64+0x1c] ;  /* 0x00001c0c061b7981 */ /* 0x000ea2000c1e9900 */
[----:B------:R-:W-:Y:S01]  /*0cf0*/  IADD3 R12, PT, PT, R12, 0x8, RZ ;  /* 0x000000080c0c7810 */ /* 0x000fe20007ffe0ff */
[----:B----45:R-:W-:-:S04]  /*0d00*/  FFMA R8, R8, R29, R13 ;  /* 0x0000001d08087223 */ /* 0x030fc8000000000d */
[----:B---3--:R-:W-:-:S04]  /*0d10*/  FFMA R8, R25, R26, R8 ;  /* 0x0000001a19087223 */ /* 0x008fc80000000008 */
[----:B--2---:R-:W-:-:S04]  /*0d20*/  FFMA R8, R23, R24, R8 ;  /* 0x0000001817087223 */ /* 0x004fc80000000008 */
[----:B------:R-:W-:-:S04]  /*0d30*/  FFMA R8, R21, R22, R8 ;  /* 0x0000001615087223 */ /* 0x000fc80000000008 */
[----:B------:R-:W-:-:S04]  /*0d40*/  FFMA R19, R19, R20, R8 ;  /* 0x0000001413137223 */ /* 0x000fc80000000008 */
[----:B------:R-:W-:-:S04]  /*0d50*/  FFMA R18, R18, R15, R19 ;  /* 0x0000000f12127223 */ /* 0x000fc80000000013 */
[----:B------:R-:W-:-:S04]  /*0d60*/  FFMA R9, R9, R28, R18 ;  /* 0x0000001c09097223 */ /* 0x000fc80000000012 */
[----:B------:R-:W-:-:S07]  /*0d70*/  FFMA R13, R14, R27, R9 ;  /* 0x0000001b0e0d7223 */ /* 0x000fce0000000009 */
.L_x_39:
        /* <DEDUP_REMOVED lines=17> */
[----:B-1----:R-:W-:-:S06]  /*0e90*/  IMAD.WIDE.U32 R8, R25, 0x4, R8 ;  /* 0x0000000419087825 */ /* 0x002fcc00078e0008 */
[----:B------:R-:W4:Y:S01]  /*0ea0*/  LDG.E.CONSTANT R8, desc[UR12][R8.64] ;  /* 0x0000000c08087981 */ /* 0x000f22000c1e9900 */
[----:B--2---:R-:W-:-:S04]  /*0eb0*/  LEA R6, P2, R19, R6, 0x2 ;  /* 0x0000000613067211 */ /* 0x004fc800078410ff */
[----:B------:R-:W-:Y:S02]  /*0ec0*/  LEA.HI.X R7, R19, R7, R20, 0x2, P2 ;  /* 0x0000000713077211 */ /* 0x000fe400010f1414 */
[----:B---3--:R-:W-:-:S03]  /*0ed0*/  LEA R4, P3, R18, R4, 0x2 ;  /* 0x0000000412047211 */ /* 0x008fc600078610ff */
[----:B------:R-:W2:Y:S01]  /*0ee0*/  LDG.E.CONSTANT R20, desc[UR12][R6.64+0x8] ;  /* 0x0000080c06147981 */ /* 0x000ea2000c1e9900 */
[----:B------:R-:W-:-:S03]  /*0ef0*/  LEA.HI.X R5, R18, R5, R21, 0x2, P3 ;  /* 0x0000000512057211 */ /* 0x000fc600018f1415 */
[----:B------:R-:W3:Y:S04]  /*0f00*/  LDG.E.CONSTANT R22, desc[UR12][R6.64+0xc] ;  /* 0x00000c0c06167981 */ /* 0x000ee8000c1e9900 */
[----:B------:R-:W2:Y:S04]  /*0f10*/  LDG.E.CONSTANT R18, desc[UR12][R6.64+0x4] ;  /* 0x0000040c06127981 */ /* 0x000ea8000c1e9900 */
[----:B------:R-:W2:Y:S04]  /*0f20*/  LDG.E.CONSTANT R19, desc[UR12][R4.64+0x4] ;  /* 0x0000040c04137981 */ /* 0x000ea8000c1e9900 */
[----:B------:R-:W3:Y:S04]  /*0f30*/  LDG.E.CONSTANT R21, desc[UR12][R4.64+0x8] ;  /* 0x0000080c04157981 */ /* 0x000ee8000c1e9900 */
[----:B------:R-:W3:Y:S01]  /*0f40*/  LDG.E.CONSTANT R23, desc[UR12][R4.64+0xc] ;  /* 0x00000c0c04177981 */ /* 0x000ee2000c1e9900 */
[----:B------:R-:W-:Y:S01]  /*0f50*/  IADD3 R12, PT, PT, R12, 0x4, RZ ;  /* 0x000000040c0c7810 */ /* 0x000fe20007ffe0ff */
[----:B----45:R-:W-:-:S04]  /*0f60*/  FFMA R13, R14, R8, R13 ;  /* 0x000000080e0d7223 */ /* 0x030fc8000000000d */
[----:B--2---:R-:W-:-:S04]  /*0f70*/  FFMA R13, R18, R19, R13 ;  /* 0x00000013120d7223 */ /* 0x004fc8000000000d */
[----:B---3--:R-:W-:-:S04]  /*0f80*/  FFMA R13, R20, R21, R13 ;  /* 0x00000015140d7223 */ /* 0x008fc8000000000d */
[----:B------:R-:W-:-:S07]  /*0f90*/  FFMA R13, R22, R23, R13 ;  /* 0x00000017160d7223 */ /* 0x000fce000000000d */
.L_x_40:
[----:B------:R-:W-:Y:S05]  /*0fa0*/  @!P1 BRA `(.L_x_38) ;  /* 0x0000000000709947 */ /* 0x000fea0003800000 */
[----:B------:R-:W0:Y:S01]  /*0fb0*/  LDC.64 R4, c[0x0][0x380] ;  /* 0x0000e000ff047b82 */ /* 0x000e220000000a00 */
[----:B------:R-:W-:Y:S01]  /*0fc0*/  IADD3 R9, PT, PT, R12, UR9, RZ ;  /* 0x000000090c097c10 */ /* 0x000fe2000fffe0ff */
[----:B------:R-:W-:-:S06]  /*0fd0*/  IMAD.IADD R15, R11, 0x1, R12 ;  /* 0x000000010b0f7824 */ /* 0x000fcc00078e020c */
[----:B------:R-:W1:Y:S01]  /*0fe0*/  LDC.64 R6, c[0x0][0x388] ;  /* 0x0000e200ff067b82 */ /* 0x000e620000000a00 */
[----:B0-----:R-:W-:-:S06]  /*0ff0*/  IMAD.WIDE.U32 R4, R9, 0x4, R4 ;  /* 0x0000000409047825 */ /* 0x001fcc00078e0004 */
[----:B------:R-:W2:Y:S01]  /*1000*/  LDG.E.CONSTANT R4, desc[UR12][R4.64] ;  /* 0x0000000c04047981 */ /* 0x000ea2000c1e9900 */
[----:B-1----:R-:W-:-:S06]  /*1010*/  IMAD.WIDE.U32 R6, R15, 0x4, R6 ;  /* 0x000000040f067825 */ /* 0x002fcc00078e0006 */
[----:B------:R-:W2:Y:S01]  /*1020*/  LDG.E.CONSTANT R6, desc[UR12][R6.64] ;  /* 0x0000000c06067981 */ /* 0x000ea2000c1e9900 */
[----:B------:R-:W-:Y:S01]  /*1030*/  ISETP.NE.AND P1, PT, R0, 0x1, PT ;  /* 0x000000010000780c */ /* 0x000fe20003f25270 */
[----:B--2--5:R-:W-:-:S12]  /*1040*/  FFMA R13, R4, R6, R13 ;  /* 0x00000006040d7223 */ /* 0x024fd8000000000d */
[----:B------:R-:W-:Y:S05]  /*1050*/  @!P1 BRA `(.L_x_38) ;  /* 0x0000000000449947 */ /* 0x000fea0003800000 */
[----:B------:R-:W0:Y:S01]  /*1060*/  LDC.64 R6, c[0x0][0x380] ;  /* 0x0000e000ff067b82 */ /* 0x000e220000000a00 */
[----:B------:R-:W-:Y:S02]  /*1070*/  IADD3 R9, P1, PT, R12, UR9, RZ ;  /* 0x000000090c097c10 */ /* 0x000fe4000ff3e0ff */
[----:B------:R-:W-:Y:S02]  /*1080*/  IADD3 R11, P2, PT, R11, R12, RZ ;  /* 0x0000000c0b0b7210 */ /* 0x000fe40007f5e0ff */
[----:B------:R-:W-:Y:S02]  /*1090*/  IADD3.X R12, PT, PT, RZ, RZ, RZ, P1, !PT ;  /* 0x000000ffff0c7210 */ /* 0x000fe40000ffe4ff */
[----:B------:R-:W-:Y:S01]  /*10a0*/  IADD3.X R8, PT, PT, RZ, RZ, RZ, P2, !PT ;  /* 0x000000ffff087210 */ /* 0x000fe200017fe4ff */
[----:B------:R-:W1:Y:S01]  /*10b0*/  LDC.64 R4, c[0x0][0x388] ;  /* 0x0000e200ff047b82 */ /* 0x000e620000000a00 */
[----:B------:R-:W-:Y:S02]  /*10c0*/  ISETP.NE.AND P1, PT, R0, 0x2, PT ;  /* 0x000000020000780c */ /* 0x000fe40003f25270 */
[----:B0-----:R-:W-:-:S04]  /*10d0*/  LEA R6, P2, R9, R6, 0x2 ;  /* 0x0000000609067211 */ /* 0x001fc800078410ff */
[----:B------:R-:W-:Y:S02]  /*10e0*/  LEA.HI.X R7, R9, R7, R12, 0x2, P2 ;  /* 0x0000000709077211 */ /* 0x000fe400010f140c */
[----:B-1----:R-:W-:-:S05]  /*10f0*/  LEA R4, P3, R11, R4, 0x2 ;  /* 0x000000040b047211 */ /* 0x002fca00078610ff */
[----:B------:R-:W2:Y:S01]  /*1100*/  @P1 LDG.E.CONSTANT R12, desc[UR12][R6.64+0x8] ;  /* 0x0000080c060c1981 */ /* 0x000ea2000c1e9900 */
[----:B------:R-:W-:-:S03]  /*1110*/  LEA.HI.X R5, R11, R5, R8, 0x2, P3 ;  /* 0x000000050b057211 */ /* 0x000fc600018f1408 */
[----:B------:R-:W3:Y:S04]  /*1120*/  LDG.E.CONSTANT R8, desc[UR12][R6.64+0x4] ;  /* 0x0000040c06087981 */ /* 0x000ee8000c1e9900 */
[----:B------:R-:W3:Y:S04]  /*1130*/  LDG.E.CONSTANT R9, desc[UR12][R4.64+0x4] ;  /* 0x0000040c04097981 */ /* 0x000ee8000c1e9900 */
[----:B------:R-:W2:Y:S01]  /*1140*/  @P1 LDG.E.CONSTANT R11, desc[UR12][R4.64+0x8] ;  /* 0x0000080c040b1981 */ /* 0x000ea2000c1e9900 */
[----:B---3--:R-:W-:-:S04]  /*1150*/  FFMA R13, R8, R9, R13 ;  /* 0x00000009080d7223 */ /* 0x008fc8000000000d */
[----:B--2---:R-:W-:-:S07]  /*1160*/  @P1 FFMA R13, R12, R11, R13 ;  /* 0x0000000b0c0d1223 */ /* 0x004fce000000000d */
.L_x_38:
[----:B-----5:R3:W-:Y:S01]  /*1170*/  STG.E desc[UR12][R2.64], R13 ;  /* 0x0000000d02007986 */ /* 0x0207e2000c10190c */
[----:B------:R-:W-:Y:S05]  /*1180*/  @P0 BRA `(.L_x_41) ;  /* 0xfffffff000fc0947 */ /* 0x000fea000383ffff */
[----:B------:R-:W-:Y:S05]  /*1190*/  BRA.U UP0, `(.L_x_42) ;  /* 0xfffffff100dc7547 */ /* 0x000fea000b83ffff */
[----:B------:R-:W-:Y:S05]  /*11a0*/  EXIT ;  /* 0x000000000000794d */ /* 0x000fea0003800000 */
.L_x_43:
        /* <DEDUP_REMOVED lines=13> */
.L_x_59:


//--------------------- .text._Z8ab_gpu_1PKfS0_Pfiii --------------------------
	.section	.text._Z8ab_gpu_1PKfS0_Pfiii,"ax",@progbits
	.align	128
        .global         _Z8ab_gpu_1PKfS0_Pfiii
        .type           _Z8ab_gpu_1PKfS0_Pfiii,@function
        .size           _Z8ab_gpu_1PKfS0_Pfiii,(.L_x_60 - _Z8ab_gpu_1PKfS0_Pfiii)
        .other          _Z8ab_gpu_1PKfS0_Pfiii,@"STO_CUDA_ENTRY STV_DEFAULT"
_Z8ab_gpu_1PKfS0_Pfiii:
.text._Z8ab_gpu_1PKfS0_Pfiii:
[----:B------:R-:W-:Y:S01]  /*0000*/  LDC R1, c[0x0][0x37c] ;  /* 0x0000df00ff017b82 */ /* 0x000fe20000000800 */
[----:B------:R-:W0:Y:S07]  /*0010*/  S2R R5, SR_TID.X ;  /* 0x0000000000057919 */ /* 0x000e2e0000002100 */
[----:B------:R-:W1:Y:S01]  /*0020*/  LDC R19, c[0x0][0x364] ;  /* 0x0000d900ff137b82 */ /* 0x000e620000000800 */
[----:B------:R-:W1:Y:S07]  /*0030*/  S2R R4, SR_TID.Y ;  /* 0x0000000000047919 */ /* 0x000e6e0000002200 */
[----:B------:R-:W0:Y:S08]  /*0040*/  S2UR UR5, SR_CTAID.X ;  /* 0x00000000000579c3 */ /* 0x000e300000002500 */
[----:B------:R-:W0:Y:S08]  /*0050*/  LDC R0, c[0x0][0x360] ;  /* 0x0000d800ff007b82 */ /* 0x000e300000000800 */
[----:B------:R-:W1:Y:S08]  /*0060*/  S2UR UR4, SR_CTAID.Y ;  /* 0x00000000000479c3 */ /* 0x000e700000002600 */
[----:B------:R-:W2:Y:S01]  /*0070*/  LDC.64 R2, c[0x0][0x398] ;  /* 0x0000e600ff027b82 */ /* 0x000ea20000000a00 */
[----:B0-----:R-:W-:-:S02]  /*0080*/  IMAD R0, R0, UR5, R5 ;  /* 0x0000000500007c24 */ /* 0x001fc4000f8e0205 */
[----:B-1----:R-:W-:-:S03]  /*0090*/  IMAD R19, R19, UR4, R4 ;  /* 0x0000000413137c24 */ /* 0x002fc6000f8e0204 */
[----:B--2---:R-:W-:-:S04]  /*00a0*/  ISETP.GE.AND P0, PT, R0, R3, PT ;  /* 0x000000030000720c */ /* 0x004fc80003f06270 */
[----:B------:R-:W-:-:S13]  /*00b0*/  ISETP.GE.OR P0, PT, R19, R2, P0 ;  /* 0x000000021300720c */ /* 0x000fda0000706670 */
[----:B------:R-:W-:Y:S05]  /*00c0*/  @P0 EXIT ;  /* 0x000000000000094d */ /* 0x000fea0003800000 */
[----:B------:R-:W0:Y:S01]  /*00d0*/  LDC R2, c[0x0][0x3a0] ;  /* 0x0000e800ff027b82 */ /* 0x000e220000000800 */
[----:B------:R-:W1:Y:S01]  /*00e0*/  LDCU.64 UR4, c[0x0][0x358] ;  /* 0x00006b00ff0477ac */ /* 0x000e620008000a00 */
[----:B------:R-:W-:Y:S01]  /*00f0*/  HFMA2 R24, -RZ, RZ, 0, 0 ;  /* 0x00000000ff187431 */ /* 0x000fe200000001ff */
[----:B0-----:R-:W-:-:S13]  /*0100*/  ISETP.GE.AND P0, PT, R2, 0x1, PT ;  /* 0x000000010200780c */ /* 0x001fda0003f06270 */
[----:B-1----:R-:W-:Y:S05]  /*0110*/  @!P0 BRA `(.L_x_44) ;  /* 0x0000000400e08947 */ /* 0x002fea0003800000 */
[C---:B------:R-:W-:Y:S01]  /*0120*/  ISETP.GE.U32.AND P1, PT, R2.reuse, 0x8, PT ;  /* 0x000000080200780c */ /* 0x040fe20003f26070 */
[----:B------:R-:W-:Y:S01]  /*0130*/  IMAD R20, R19, R2, RZ ;  /* 0x0000000213147224 */ /* 0x000fe200078e02ff */
[----:B------:R-:W-:Y:S02]  /*0140*/  LOP3.LUT R27, R2, 0x7, RZ, 0xc0, !PT ;  /* 0x00000007021b7812 */ /* 0x000fe400078ec0ff */
[----:B------:R-:W-:Y:S02]  /*0150*/  MOV R24, RZ ;  /* 0x000000ff00187202 */ /* 0x000fe40000000f00 */
[----:B------:R-:W-:Y:S02]  /*0160*/  ISETP.NE.AND P0, PT, R27, RZ, PT ;  /* 0x000000ff1b00720c */ /* 0x000fe40003f05270 */
[----:B------:R-:W-:-:S05]  /*0170*/  MOV R21, RZ ;  /* 0x000000ff00157202 */ /* 0x000fca0000000f00 */
[----:B------:R-:W-:Y:S06]  /*0180*/  @!P1 BRA `(.L_x_45) ;  /* 0x0000000000c49947 */ /* 0x000fec0003800000 */
[----:B------:R-:W0:Y:S01]  /*0190*/  LDC.64 R4, c[0x0][0x380] ;  /* 0x0000e000ff047b82 */ /* 0x000e220000000a00 */
[----:B------:R-:W-:Y:S02]  /*01a0*/  LOP3.LUT R21, R2, 0x7ffffff8, RZ, 0xc0, !PT ;  /* 0x7ffffff802157812 */ /* 0x000fe400078ec0ff */
[----:B------:R-:W-:Y:S02]  /*01b0*/  MOV R24, RZ ;  /* 0x000000ff00187202 */ /* 0x000fe40000000f00 */
[----:B------:R-:W-:Y:S02]  /*01c0*/  MOV R18, R0 ;  /* 0x0000000000127202 */ /* 0x000fe40000000f00 */
[----:B------:R-:W-:Y:S01]  /*01d0*/  IADD3 R22, PT, PT, -R21, RZ, RZ ;  /* 0x000000ff15167210 */ /* 0x000fe20007ffe1ff */
[----:B0-----:R-:W-:-:S03]  /*01e0*/  IMAD.WIDE.U32 R4, R20, 0x4, R4 ;  /* 0x0000000414047825 */ /* 0x001fc600078e0004 */
[----:B------:R-:W-:-:S04]  /*01f0*/  IADD3 R6, P1, PT, R4, 0x10, RZ ;  /* 0x0000001004067810 */ /* 0x000fc80007f3e0ff */
[----:B------:R-:W-:-:S09]  /*0200*/  IADD3.X R7, PT, PT, RZ, R5, RZ, P1, !PT ;  /* 0x00000005ff077210 */ /* 0x000fd20000ffe4ff */
.L_x_46:
[----:B------:R-:W0:Y:S01]  /*0210*/  LDC.64 R16, c[0x0][0x388] ;  /* 0x0000e200ff107b82 */ /* 0x000e220000000a00 */
[----:B------:R-:W-:Y:S02]  /*0220*/  MOV R4, R6 ;  /* 0x0000000600047202 */ /* 0x000fe40000000f00 */
[----:B------:R-:W-:-:S05]  /*0230*/  MOV R5, R7 ;  /* 0x0000000700057202 */ /* 0x000fca0000000f00 */
[----:B------:R-:W2:Y:S04]  /*0240*/  LDG.E.CONSTANT R25, desc[UR4][R4.64+-0x10] ;  /* 0xfffff00404197981 */ /* 0x000ea8000c1e9900 */
[----:B------:R-:W3:Y:S04]  /*0250*/  LDG.E.CONSTANT R23, desc[UR4][R4.64+-0xc] ;  /* 0xfffff40404177981 */ /* 0x000ee8000c1e9900 */
[----:B------:R-:W4:Y:S04]  /*0260*/  LDG.E.CONSTANT R29, desc[UR4][R4.64+-0x8] ;  /* 0xfffff804041d7981 */ /* 0x000f28000c1e9900 */
[----:B------:R-:W5:Y:S01]  /*0270*/  LDG.E.CONSTANT R28, desc[UR4][R4.64+-0x4] ;  /* 0xfffffc04041c7981 */ /* 0x000f62000c1e9900 */
[----:B0-----:R-:W-:-:S05]  /*0280*/  IMAD.WIDE R16, R18, 0x4, R16 ;  /* 0x0000000412107825 */ /* 0x001fca00078e0210 */
[----:B------:R0:W2:Y:S01]  /*0290*/  LDG.E.CONSTANT R26, desc[UR4][R16.64] ;  /* 0x00000004101a7981 */ /* 0x0000a2000c1e9900 */
[----:B------:R-:W-:-:S04]  /*02a0*/  IMAD.WIDE R14, R3, 0x4, R16 ;  /* 0x00000004030e7825 */ /* 0x000fc800078e0210 */
[C---:B------:R-:W-:Y:S02]  /*02b0*/  IMAD.WIDE R6, R3.reuse, 0x4, R14 ;  /* 0x0000000403067825 */ /* 0x040fe400078e020e */
[----:B------:R-:W3:Y:S02]  /*02c0*/  LDG.E.CONSTANT R14, desc[UR4][R14.64] ;  /* 0x000000040e0e7981 */ /* 0x000ee4000c1e9900 */
[C---:B------:R-:W-:Y:S02]  /*02d0*/  IMAD.WIDE R10, R3.reuse, 0x4, R6 ;  /* 0x00000004030a7825 */ /* 0x040fe400078e0206 */
[----:B------:R-:W4:Y:S02]  /*02e0*/  LDG.E.CONSTANT R6, desc[UR4][R6.64] ;  /* 0x0000000406067981 */ /* 0x000f24000c1e9900 */
[C---:B------:R-:W-:Y:S02]  /*02f0*/  IMAD.WIDE R8, R3.reuse, 0x4, R10 ;  /* 0x0000000403087825 */ /* 0x040fe400078e020a */
[----:B------:R-:W5:Y:S02]  /*0300*/  LDG.E.CONSTANT R10, desc[UR4][R10.64] ;  /* 0x000000040a0a7981 */ /* 0x000f64000c1e9900 */
[----:B------:R-:W-:-:S02]  /*0310*/  IMAD.WIDE R12, R3, 0x4, R8 ;  /* 0x00000004030c7825 */ /* 0x000fc400078e0208 */
[----:B------:R-:W5:Y:S04]  /*0320*/  LDG.E.CONSTANT R7, desc[UR4][R4.64] ;  /* 0x0000000404077981 */ /* 0x000f68000c1e9900 */
[----:B------:R-:W5:Y:S01]  /*0330*/  LDG.E.CONSTANT R8, desc[UR4][R8.64] ;  /* 0x0000000408087981 */ /* 0x000f62000c1e9900 */
[----:B0-----:R-:W-:-:S03]  /*0340*/  IMAD.WIDE R16, R3, 0x4, R12 ;  /* 0x0000000403107825 */ /* 0x001fc600078e020c */
[----:B------:R-:W5:Y:S04]  /*0350*/  LDG.E.CONSTANT R12, desc[UR4][R12.64] ;  /* 0x000000040c0c7981 */ /* 0x000f68000c1e9900 */
[----:B------:R-:W5:Y:S04]  /*0360*/  LDG.E.CONSTANT R15, desc[UR4][R16.64] ;  /* 0x00000004100f7981 */ /* 0x000f68000c1e9900 */
[----:B------:R-:W5:Y:S04]  /*0370*/  LDG.E.CONSTANT R9, desc[UR4][R4.64+0x4] ;  /* 0x0000040404097981 */ /* 0x000f68000c1e9900 */
[----:B------:R-:W5:Y:S01]  /*0380*/  LDG.E.CONSTANT R11, desc[UR4][R4.64+0xc] ;  /* 0x00000c04040b7981 */ /* 0x000f62000c1e9900 */
[----:B--2---:R-:W-:Y:S01]  /*0390*/  FFMA R26, R25, R26, R24 ;  /* 0x0000001a191a7223 */ /* 0x004fe20000000018 */
[----:B------:R-:W-:-:S02]  /*03a0*/  IMAD.WIDE R24, R3, 0x4, R16 ;  /* 0x0000000403187825 */ /* 0x000fc400078e0210 */
[----:B------:R-:W2:Y:S04]  /*03b0*/  LDG.E.CONSTANT R16, desc[UR4][R4.64+0x8] ;  /* 0x0000080404107981 */ /* 0x000ea8000c1e9900 */
[----:B------:R-:W2:Y:S01]  /*03c0*/  LDG.E.CONSTANT R24, desc[UR4][R24.64] ;  /* 0x0000000418187981 */ /* 0x000ea2000c1e9900 */
[----:B---3--:R-:W-:Y:S01]  /*03d0*/  FFMA R14, R23, R14, R26 ;  /* 0x0000000e170e7223 */ /* 0x008fe2000000001a */
[----:B------:R-:W-:-:S03]  /*03e0*/  IADD3 R22, PT, PT, R22, 0x8, RZ ;  /* 0x0000000816167810 */ /* 0x000fc60007ffe0ff */
[----:B----4-:R-:W-:Y:S01]  /*03f0*/  FFMA R29, R29, R6, R14 ;  /* 0x000000061d1d7223 */ /* 0x010fe2000000000e */
[----:B------:R-:W-:-:S03]  /*0400*/  ISETP.NE.AND P1, PT, R22, RZ, PT ;  /* 0x000000ff1600720c */ /* 0x000fc60003f25270 */
[----:B-----5:R-:W-:Y:S01]  /*0410*/  FFMA R10, R28, R10, R29 ;  /* 0x0000000a1c0a7223 */ /* 0x020fe2000000001d */
[----:B------:R-:W-:-:S03]  /*0420*/  IADD3 R6, P2, PT, R4, 0x20, RZ ;  /* 0x0000002004067810 */ /* 0x000fc60007f5e0ff */
[----:B------:R-:W-:Y:S01]  /*0430*/  FFMA R8, R7, R8, R10 ;  /* 0x0000000807087223 */ /* 0x000fe2000000000a */
[----:B------:R-:W-:Y:S02]  /*0440*/  IADD3.X R7, PT, PT, RZ, R5, RZ, P2, !PT ;  /* 0x00000005ff077210 */ /* 0x000fe400017fe4ff */
[----:B------:R-:W-:Y:S01]  /*0450*/  LEA R18, R3, R18, 0x3 ;  /* 0x0000001203127211 */ /* 0x000fe200078e18ff */
[----:B------:R-:W-:-:S04]  /*0460*/  FFMA R9, R9, R12, R8 ;  /* 0x0000000c09097223 */ /* 0x000fc80000000008 */
[----:B--2---:R-:W-:-:S04]  /*0470*/  FFMA R16, R16, R15, R9 ;  /* 0x0000000f10107223 */ /* 0x004fc80000000009 */
[----:B------:R-:W-:Y:S01]  /*0480*/  FFMA R24, R11, R24, R16 ;  /* 0x000000180b187223 */ /* 0x000fe20000000010 */
[----:B------:R-:W-:Y:S06]  /*0490*/  @P1 BRA `(.L_x_46) ;  /* 0xfffffffc005c1947 */ /* 0x000fec000383ffff */
.L_x_45:
[----:B------:R-:W-:Y:S05]  /*04a0*/  @!P0 BRA `(.L_x_44) ;  /* 0x0000000000fc8947 */ /* 0x000fea0003800000 */
[----:B------:R-:W-:Y:S02]  /*04b0*/  ISETP.GE.U32.AND P1, PT, R27, 0x4, PT ;  /* 0x000000041b00780c */ /* 0x000fe40003f26070 */
[----:B------:R-:W-:-:S04]  /*04c0*/  LOP3.LUT R16, R2, 0x3, RZ, 0xc0, !PT ;  /* 0x0000000302107812 */ /* 0x000fc800078ec0ff */
[----:B------:R-:W-:-:S07]  /*04d0*/  ISETP.NE.AND P0, PT, R16, RZ, PT ;  /* 0x000000ff1000720c */ /* 0x000fce0003f05270 */
[----:B------:R-:W-:Y:S06]  /*04e0*/  @!P1 BRA `(.L_x_47) ;  /* 0x00000000006c9947 */ /* 0x000fec0003800000 */
[----:B------:R-:W0:Y:S01]  /*04f0*/  LDC.64 R6, c[0x0][0x388] ;  /* 0x0000e200ff067b82 */ /* 0x000e220000000a00 */
[----:B------:R-:W1:Y:S01]  /*0500*/  LDCU.64 UR6, c[0x0][0x380] ;  /* 0x00007000ff0677ac */ /* 0x000e620008000a00 */
[----:B------:R-:W-:Y:S01]  /*0510*/  IMAD R9, R21, R3, R0 ;  /* 0x0000000315097224 */ /* 0x000fe200078e0200 */
[CC--:B------:R-:W-:Y:S02]  /*0520*/  IADD3 R5, PT, PT, R20.reuse, R21.reuse, RZ ;  /* 0x0000001514057210 */ /* 0x0c0fe40007ffe0ff */
[----:B------:R-:W-:-:S03]  /*0530*/  IADD3 R10, P1, PT, R20, R21, RZ ;  /* 0x00000015140a7210 */ /* 0x000fc60007f3e0ff */
[----:B------:R-:W2:Y:S01]  /*0540*/  LDC.64 R14, c[0x0][0x380] ;  /* 0x0000e000ff0e7b82 */ /* 0x000ea20000000a00 */
[----:B0-----:R-:W-:-:S04]  /*0550*/  IMAD.WIDE R6, R9, 0x4, R6 ;  /* 0x0000000409067825 */ /* 0x001fc800078e0206 */
[----:B------:R-:W-:Y:S02]  /*0560*/  IMAD.WIDE R8, R3, 0x4, R6 ;  /* 0x0000000403087825 */ /* 0x000fe400078e0206 */
[----:B------:R-:W3:Y:S02]  /*0570*/  LDG.E.CONSTANT R6, desc[UR4][R6.64] ;  /* 0x0000000406067981 */ /* 0x000ee4000c1e9900 */
[----:B--2---:R-:W-:Y:S01]  /*0580*/  IMAD.WIDE.U32 R14, R5, 0x4, R14 ;  /* 0x00000004050e7825 */ /* 0x004fe200078e000e */
[----:B------:R-:W-:Y:S02]  /*0590*/  IADD3.X R5, PT, PT, RZ, RZ, RZ, P1, !PT ;  /* 0x000000ffff057210 */ /* 0x000fe40000ffe4ff */
[----:B-1----:R-:W-:-:S03]  /*05a0*/  LEA R4, P1, R10, UR6, 0x2 ;  /* 0x000000060a047c11 */ /* 0x002fc6000f8210ff */
[----:B------:R-:W3:Y:S01]  /*05b0*/  LDG.E.CONSTANT R15, desc[UR4][R14.64] ;  /* 0x000000040e0f7981 */ /* 0x000ee2000c1e9900 */
[----:B------:R-:W-:Y:S01]  /*05c0*/  LEA.HI.X R5, R10, UR7, R5, 0x2, P1 ;  /* 0x000000070a057c11 */ /* 0x000fe200088f1405 */
[C---:B------:R-:W-:Y:S02]  /*05d0*/  IMAD.WIDE R10, R3.reuse, 0x4, R8 ;  /* 0x00000004030a7825 */ /* 0x040fe400078e0208 */
[----:B------:R-:W2:Y:S04]  /*05e0*/  LDG.E.CONSTANT R8, desc[UR4][R8.64] ;  /* 0x0000000408087981 */ /* 0x000ea8000c1e9900 */
[----:B------:R-:W2:Y:S01]  /*05f0*/  LDG.E.CONSTANT R17, desc[UR4][R4.64+0x4] ;  /* 0x0000040404117981 */ /* 0x000ea2000c1e9900 */
[----:B------:R-:W-:-:S03]  /*0600*/  IMAD.WIDE R12, R3, 0x4, R10 ;  /* 0x00000004030c7825 */ /* 0x000fc600078e020a */
[----:B------:R-:W4:Y:S04]  /*0610*/  LDG.E.CONSTANT R22, desc[UR4][R10.64] ;  /* 0x000000040a167981 */ /* 0x000f28000c1e9900 */
[----:B------:R-:W4:Y:S04]  /*0620*/  LDG.E.CONSTANT R18, desc[UR4][R4.64+0x8] ;  /* 0x0000080404127981 */ /* 0x000f28000c1e9900 */
[----:B------:R-:W5:Y:S04]  /*0630*/  LDG.E.CONSTANT R26, desc[UR4][R4.64+0xc] ;  /* 0x00000c04041a7981 */ /* 0x000f68000c1e9900 */
[----:B------:R-:W5:Y:S01]  /*0640*/  LDG.E.CONSTANT R12, desc[UR4][R12.64] ;  /* 0x000000040c0c7981 */ /* 0x000f62000c1e9900 */
[----:B------:R-:W-:Y:S01]  /*0650*/  IADD3 R21, PT, PT, R21, 0x4, RZ ;  /* 0x0000000415157810 */ /* 0x000fe20007ffe0ff */
[----:B---3--:R-:W-:-:S04]  /*0660*/  FFMA R24, R15, R6, R24 ;  /* 0x000000060f187223 */ /* 0x008fc80000000018 */
[----:B--2---:R-:W-:-:S04]  /*0670*/  FFMA R17, R17, R8, R24 ;  /* 0x0000000811117223 */ /* 0x004fc80000000018 */
[----:B----4-:R-:W-:-:S04]  /*0680*/  FFMA R17, R18, R22, R17 ;  /* 0x0000001612117223 */ /* 0x010fc80000000011 */
[----:B-----5:R-:W-:-:S07]  /*0690*/  FFMA R24, R26, R12, R17 ;  /* 0x0000000c1a187223 */ /* 0x020fce0000000011 */
.L_x_47:
[----:B------:R-:W-:Y:S05]  /*06a0*/  @!P0 BRA `(.L_x_44) ;  /* 0x00000000007c8947 */ /* 0x000fea0003800000 */
[----:B------:R-:W-:Y:S01]  /*06b0*/  ISETP.NE.AND P1, PT, R16, 0x1, PT ;  /* 0x000000011000780c */ /* 0x000fe20003f25270 */
[----:B------:R-:W0:Y:S01]  /*06c0*/  LDC.64 R12, c[0x0][0x380] ;  /* 0x0000e000ff0c7b82 */ /* 0x000e220000000a00 */
[----:B------:R-:W-:-:S04]  /*06d0*/  LOP3.LUT R2, R2, 0x1, RZ, 0xc0, !PT ;  /* 0x0000000102027812 */ /* 0x000fc800078ec0ff */
[----:B------:R-:W-:-:S03]  /*06e0*/  ISETP.NE.U32.AND P0, PT, R2, 0x1, PT ;  /* 0x000000010200780c */ /* 0x000fc60003f05070 */
[----:B------:R-:W1:Y:S04]  /*06f0*/  LDC.64 R10, c[0x0][0x388] ;  /* 0x0000e200ff0a7b82 */ /* 0x000e680000000a00 */
[CC--:B------:R-:W-:Y:S02]  /*0700*/  @P1 IADD3 R15, PT, PT, R20.reuse, R21.reuse, RZ ;  /* 0x00000015140f1210 */ /* 0x0c0fe40007ffe0ff */
[----:B------:R-:W-:Y:S02]  /*0710*/  @P1 IADD3 R2, P2, PT, R20, R21, RZ ;  /* 0x0000001514021210 */ /* 0x000fe40007f5e0ff */
[----:B------:R-:W2:Y:S02]  /*0720*/  @P1 LDC.64 R4, c[0x0][0x380] ;  /* 0x0000e000ff041b82 */ /* 0x000ea40000000a00 */
[----:B------:R-:W-:-:S06]  /*0730*/  @P1 IADD3.X R14, PT, PT, RZ, RZ, RZ, P2, !PT ;  /* 0x000000ffff0e1210 */ /* 0x000fcc00017fe4ff */
[----:B------:R-:W3:Y:S01]  /*0740*/  LDC.64 R6, c[0x0][0x380] ;  /* 0x0000e000ff067b82 */ /* 0x000ee20000000a00 */
[----:B0-----:R-:W-:-:S04]  /*0750*/  @P1 IMAD.WIDE.U32 R12, R15, 0x4, R12 ;  /* 0x000000040f0c1825 */ /* 0x001fc800078e000c */
[C---:B------:R-:W-:Y:S01]  /*0760*/  @P1 IMAD R15, R21.reuse, R3, R0 ;  /* 0x00000003150f1224 */ /* 0x040fe200078e0200 */
[----:B------:R-:W-:Y:S01]  /*0770*/  @P1 IADD3 R21, PT, PT, R21, 0x2, RZ ;  /* 0x0000000215151810 */ /* 0x000fe20007ffe0ff */
[----:B------:R-:W4:Y:S01]  /*0780*/  @P1 LDG.E.CONSTANT R13, desc[UR4][R12.64] ;  /* 0x000000040c0d1981 */ /* 0x000f22000c1e9900 */
[----:B------:R-:W0:Y:S01]  /*0790*/  LDC.64 R8, c[0x0][0x388] ;  /* 0x0000e200ff087b82 */ /* 0x000e220000000a00 */
[----:B-1----:R-:W-:Y:S01]  /*07a0*/  @P1 IMAD.WIDE R10, R15, 0x4, R10 ;  /* 0x000000040f0a1825 */ /* 0x002fe200078e020a */
[----:B------:R-:W-:Y:S02]  /*07b0*/  @!P0 IADD3 R17, PT, PT, R20, R21, RZ ;  /* 0x0000001514118210 */ /* 0x000fe40007ffe0ff */
[----:B--2---:R-:W-:Y:S01]  /*07c0*/  @P1 LEA R4, P2, R2, R4, 0x2 ;  /* 0x0000000402041211 */ /* 0x004fe200078410ff */
[----:B------:R-:W-:-:S03]  /*07d0*/  @!P0 IMAD R21, R21, R3, R0 ;  /* 0x0000000315158224 */ /* 0x000fc600078e0200 */
[----:B------:R-:W-:Y:S01]  /*07e0*/  @P1 LEA.HI.X R5, R2, R5, R14, 0x2, P2 ;  /* 0x0000000502051211 */ /* 0x000fe200010f140e */
[----:B------:R-:W-:Y:S01]  /*07f0*/  @P1 IMAD.WIDE R14, R3, 0x4, R10 ;  /* 0x00000004030e1825 */ /* 0x000fe200078e020a */
[----:B------:R-:W4:Y:S03]  /*0800*/  @P1 LDG.E.CONSTANT R2, desc[UR4][R10.64] ;  /* 0x000000040a021981 */ /* 0x000f26000c1e9900 */
[----:B---3--:R-:W-:Y:S01]  /*0810*/  @!P0 IMAD.WIDE.U32 R6, R17, 0x4, R6 ;  /* 0x0000000411068825 */ /* 0x008fe200078e0006 */
[----:B------:R-:W2:Y:S04]  /*0820*/  @P1 LDG.E.CONSTANT R5, desc[UR4][R4.64+0x4] ;  /* 0x0000040404051981 */ /* 0x000ea8000c1e9900 */
[----:B------:R-:W2:Y:S01]  /*0830*/  @P1 LDG.E.CONSTANT R14, desc[UR4][R14.64] ;  /* 0x000000040e0e1981 */ /* 0x000ea2000c1e9900 */
[----:B0-----:R-:W-:-:S03]  /*0840*/  @!P0 IMAD.WIDE R8, R21, 0x4, R8 ;  /* 0x0000000415088825 */ /* 0x001fc600078e0208 */
[----:B------:R-:W3:Y:S04]  /*0850*/  @!P0 LDG.E.CONSTANT R7, desc[UR4][R6.64] ;  /* 0x0000000406078981 */ /* 0x000ee8000c1e9900 */
[----:B------:R-:W3:Y:S01]  /*0860*/  @!P0 LDG.E.CONSTANT R8, desc[UR4][R8.64] ;  /* 0x0000000408088981 */ /* 0x000ee2000c1e9900 */
[----:B----4-:R-:W-:-:S04]  /*0870*/  @P1 FFMA R2, R13, R2, R24 ;  /* 0x000000020d021223 */ /* 0x010fc80000000018 */
[----:B--2---:R-:W-:-:S04]  /*0880*/  @P1 FFMA R24, R5, R14, R2 ;  /* 0x0000000e05181223 */ /* 0x004fc80000000002 */
[----:B---3--:R-:W-:-:S07]  /*0890*/  @!P0 FFMA R24, R7, R8, R24 ;  /* 0x0000000807188223 */ /* 0x008fce0000000018 */
.L_x_44:
[----:B------:R-:W0:Y:S01]  /*08a0*/  LDC.64 R4, c[0x0][0x390] ;  /* 0x0000e400ff047b82 */ /* 0x000e220000000a00 */
[----:B------:R-:W-:-:S04]  /*08b0*/  IMAD R3, R19, R3, R0 ;  /* 0x0000000313037224 */ /* 0x000fc800078e0200 */
[----:B0-----:R-:W-:-:S05]  /*08c0*/  IMAD.WIDE R2, R3, 0x4, R4 ;  /* 0x0000000403027825 */ /* 0x001fca00078e0204 */
[----:B------:R-:W-:Y:S01]  /*08d0*/  STG.E desc[UR4][R2.64], R24 ;  /* 0x0000001802007986 */ /* 0x000fe2000c101904 */
[----:B------:R-:W-:Y:S05]  /*08e0*/  EXIT ;  /* 0x000000000000794d */ /* 0x000fea0003800000 */
.L_x_48:
        /* <DEDUP_REMOVED lines=9> */
.L_x_60:


//--------------------- .text._Z8ab16_gpuPKfS0_Pfiii --------------------------
	.section	.text._Z8ab16_gpuPKfS0_Pfiii,"ax",@progbits
	.align	128
        .global         _Z8ab16_gpuPKfS0_Pfiii
        .type           _Z8ab16_gpuPKfS0_Pfiii,@function
        .size           _Z8ab16_gpuPKfS0_Pfiii,(.L_x_61 - _Z8ab16_gpuPKfS0_Pfiii)
        .other          _Z8ab16_gpuPKfS0_Pfiii,@"STO_CUDA_ENTRY STV_DEFAULT"
_Z8ab16_gpuPKfS0_Pfiii:
.text._Z8ab16_gpuPKfS0_Pfiii:
[----:B------:R-:W-:Y:S01]  /*0000*/  LDC R1, c[0x0][0x37c] ;  /* 0x0000df00ff017b82 */ /* 0x000fe20000000800 */
[----:B------:R-:W0:Y:S07]  /*0010*/  S2R R6, SR_TID.X ;  /* 0x0000000000067919 */ /* 0x000e2e0000002100 */
[----:B------:R-:W1:Y:S01]  /*0020*/  LDC R5, c[0x0][0x364] ;  /* 0x0000d900ff057b82 */ /* 0x000e620000000800 */
[----:B------:R-:W2:Y:S01]  /*0030*/  LDCU.64 UR6, c[0x0][0x398] ;  /* 0x00007300ff0677ac */ /* 0x000ea20008000a00 */
[----:B------:R-:W1:Y:S06]  /*0040*/  S2R R0, SR_TID.Y ;  /* 0x0000000000007919 */ /* 0x000e6c0000002200 */
[----:B------:R-:W0:Y:S08]  /*0050*/  S2UR UR5, SR_CTAID.X ;  /* 0x00000000000579c3 */ /* 0x000e300000002500 */
[----:B------:R-:W0:Y:S08]  /*0060*/  LDC R3, c[0x0][0x360] ;  /* 0x0000d800ff037b82 */ /* 0x000e300000000800 */
[----:B------:R-:W1:Y:S01]  /*0070*/  S2UR UR4, SR_CTAID.Y ;  /* 0x00000000000479c3 */ /* 0x000e620000002600 */
[----:B0-----:R-:W-:Y:S01]  /*0080*/  IMAD R2, R3, UR5, R6 ;  /* 0x0000000503027c24 */ /* 0x001fe2000f8e0206 */
[----:B--2---:R-:W-:-:S04]  /*0090*/  MOV R3, UR7 ;  /* 0x0000000700037c02 */ /* 0x004fc80008000f00 */
[----:B------:R-:W-:Y:S01]  /*00a0*/  ISETP.GE.AND P0, PT, R2, R3, PT ;  /* 0x000000030200720c */ /* 0x000fe20003f06270 */
[----:B-1----:R-:W-:-:S05]  /*00b0*/  IMAD R4, R5, UR4, R0 ;  /* 0x0000000405047c24 */ /* 0x002fca000f8e0200 */
[----:B------:R-:W-:-:S13]  /*00c0*/  ISETP.GE.OR P0, PT, R4, UR6, P0 ;  /* 0x0000000604007c0c */ /* 0x000fda0008706670 */
[----:B------:R-:W-:Y:S05]  /*00d0*/  @P0 EXIT ;  /* 0x000000000000094d */ /* 0x000fea0003800000 */
[----:B------:R-:W0:Y:S01]  /*00e0*/  LDCU UR7, c[0x0][0x3a0] ;  /* 0x00007400ff0777ac */ /* 0x000e220008000800 */
[----:B------:R-:W-:Y:S01]  /*00f0*/  HFMA2 R18, -RZ, RZ, 0, 0 ;  /* 0x00000000ff127431 */ /* 0x000fe200000001ff */
[----:B------:R-:W1:Y:S01]  /*0100*/  LDCU.64 UR8, c[0x0][0x358] ;  /* 0x00006b00ff0877ac */ /* 0x000e620008000a00 */
[----:B0-----:R-:W-:-:S09]  /*0110*/  UISETP.GE.AND UP0, UPT, UR7, 0x1, UPT ;  /* 0x000000010700788c */ /* 0x001fd2000bf06270 */
[----:B-1----:R-:W-:Y:S05]  /*0120*/  BRA.U !UP0, `(.L_x_49) ;  /* 0x00000009089c7547 */ /* 0x002fea000b800000 */
[----:B------:R-:W0:Y:S01]  /*0130*/  S2UR UR6, SR_CgaCtaId ;  /* 0x00000000000679c3 */ /* 0x000e220000008800 */
[----:B------:R-:W-:Y:S01]  /*0140*/  UMOV UR4, 0x400 ;  /* 0x0000040000047882 */ /* 0x000fe20000000000 */
[----:B------:R-:W-:Y:S01]  /*0150*/  IMAD R5, R4, UR7, R6 ;  /* 0x0000000704057c24 */ /* 0x000fe2000f8e0206 */
[----:B------:R-:W-:Y:S01]  /*0160*/  UIADD3 UR5, UPT, UPT, UR4, 0x4000, URZ ;  /* 0x0000400004057890 */ /* 0x000fe2000fffe0ff */
[----:B------:R-:W-:Y:S01]  /*0170*/  MOV R18, RZ ;  /* 0x000000ff00127202 */ /* 0x000fe20000000f00 */
[----:B0-----:R-:W-:Y:S02]  /*0180*/  ULEA UR4, UR6, UR4, 0x18 ;  /* 0x0000000406047291 */ /* 0x001fe4000f8ec0ff */
[----:B------:R-:W-:-:S04]  /*0190*/  ULEA UR5, UR6, UR5, 0x18 ;  /* 0x0000000506057291 */ /* 0x000fc8000f8ec0ff */
[----:B------:R-:W-:Y:S01]  /*01a0*/  LEA R7, R0, UR4, 0xa ;  /* 0x0000000400077c11 */ /* 0x000fe2000f8e50ff */
[----:B------:R-:W-:Y:S01]  /*01b0*/  UMOV UR4, URZ ;  /* 0x000000ff00047c82 */ /* 0x000fe20008000000 */
[C---:B------:R-:W-:Y:S02]  /*01c0*/  LEA R17, R6.reuse, UR5, 0x2 ;  /* 0x0000000506117c11 */ /* 0x040fe4000f8e10ff */
[----:B------:R-:W-:Y:S02]  /*01d0*/  LEA R6, R6, R7, 0x2 ;  /* 0x0000000706067211 */ /* 0x000fe400078e10ff */
[----:B------:R-:W-:Y:S02]  /*01e0*/  LEA R16, R0, R17, 0x6 ;  /* 0x0000001100107211 */ /* 0x000fe400078e30ff */
[----:B------:R-:W-:Y:S02]  /*01f0*/  IADD3 R7, PT, PT, R7, 0x20, RZ ;  /* 0x0000002007077810 */ /* 0x000fe40007ffe0ff */
[----:B------:R-:W-:-:S07]  /*0200*/  IADD3 R17, PT, PT, R17, 0x200, RZ ;  /* 0x0000020011117810 */ /* 0x000fce0007ffe0ff */
.L_x_51:
[----:B------:R-:W0:Y:S01]  /*0210*/  LDC R3, c[0x0][0x39c] ;  /* 0x0000e700ff037b82 */ /* 0x000e220000000800 */
[----:B------:R-:W-:Y:S01]  /*0220*/  IADD3 R21, PT, PT, R0, UR4, RZ ;  /* 0x0000000400157c10 */ /* 0x000fe2000fffe0ff */
[----:B------:R-:W1:Y:S01]  /*0230*/  LDCU UR5, c[0x0][0x3a0] ;  /* 0x00007400ff0577ac */ /* 0x000e620008000800 */
[----:B------:R-:W-:-:S05]  /*0240*/  IADD3 R9, PT, PT, R5, UR4, RZ ;  /* 0x0000000405097c10 */ /* 0x000fca000fffe0ff */
[----:B------:R-:W2:Y:S08]  /*0250*/  LDC.64 R12, c[0x0][0x380] ;  /* 0x0000e000ff0c7b82 */ /* 0x000eb00000000a00 */
[----:B------:R-:W3:Y:S01]  /*0260*/  LDC.64 R10, c[0x0][0x388] ;  /* 0x0000e200ff0a7b82 */ /* 0x000ee20000000a00 */
[----:B0-----:R-:W-:Y:S02]  /*0270*/  IMAD R21, R21, R3, R2 ;  /* 0x0000000315157224 */ /* 0x001fe400078e0202 */
[----:B--2---:R-:W-:-:S03]  /*0280*/  IMAD.WIDE R12, R9, 0x4, R12 ;  /* 0x00000004090c7825 */ /* 0x004fc600078e020c */
[CC--:B------:R-:W-:Y:S02]  /*0290*/  LEA R9, R3.reuse, R21.reuse, 0x4 ;  /* 0x0000001503097211 */ /* 0x0c0fe400078e20ff */
[----:B------:R-:W-:Y:S01]  /*02a0*/  LEA R19, R3, R21, 0x5 ;  /* 0x0000001503137211 */ /* 0x000fe200078e28ff */
[----:B------:R-:W2:Y:S01]  /*02b0*/  LDG.E.CONSTANT R26, desc[UR8][R12.64] ;  /* 0x000000080c1a7981 */ /* 0x000ea2000c1e9900 */
[----:B---3--:R-:W-:-:S03]  /*02c0*/  IMAD.WIDE R14, R21, 0x4, R10 ;  /* 0x00000004150e7825 */ /* 0x008fc600078e020a */
[----:B------:R-:W3:Y:S01]  /*02d0*/  LDG.E.CONSTANT R24, desc[UR8][R12.64+0x40] ;  /* 0x000040080c187981 */ /* 0x000ee2000c1e9900 */
[----:B------:R-:W-:-:S03]  /*02e0*/  IMAD.WIDE R8, R9, 0x4, R10 ;  /* 0x0000000409087825 */ /* 0x000fc600078e020a */
[----:B------:R-:W4:Y:S01]  /*02f0*/  LDG.E.CONSTANT R25, desc[UR8][R14.64] ;  /* 0x000000080e197981 */ /* 0x000f22000c1e9900 */
[----:B------:R-:W-:-:S03]  /*0300*/  LEA R27, R3, R19, 0x4 ;  /* 0x00000013031b7211 */ /* 0x000fc600078e20ff */
[----:B------:R0:W5:Y:S04]  /*0310*/  LDG.E.CONSTANT R23, desc[UR8][R8.64] ;  /* 0x0000000808177981 */ /* 0x000168000c1e9900 */
[----:B------:R-:W5:Y:S01]  /*0320*/  LDG.E.CONSTANT R14, desc[UR8][R12.64+0xc0] ;  /* 0x0000c0080c0e7981 */ /* 0x000f62000c1e9900 */
[----:B0-----:R-:W-:-:S03]  /*0330*/  IMAD.WIDE R8, R19, 0x4, R10 ;  /* 0x0000000413087825 */ /* 0x001fc600078e020a */
[----:B------:R-:W5:Y:S04]  /*0340*/  LDG.E.CONSTANT R19, desc[UR8][R12.64+0x80] ;  /* 0x000080080c137981 */ /* 0x000f68000c1e9900 */
[----:B------:R0:W5:Y:S02]  /*0350*/  LDG.E.CONSTANT R20, desc[UR8][R8.64] ;  /* 0x0000000808147981 */ /* 0x000164000c1e9900 */
[----:B0-----:R-:W-:-:S05]  /*0360*/  IMAD.WIDE R8, R27, 0x4, R10 ;  /* 0x000000041b087825 */ /* 0x001fca00078e020a */
[----:B------:R0:W5:Y:S01]  /*0370*/  LDG.E.CONSTANT R15, desc[UR8][R8.64] ;  /* 0x00000008080f7981 */ /* 0x000162000c1e9900 */
[----:B------:R-:W-:-:S04]  /*0380*/  LEA R22, R3, R21, 0x6 ;  /* 0x0000001503167211 */ /* 0x000fc800078e30ff */
[CC--:B------:R-:W-:Y:S01]  /*0390*/  LEA R27, R3.reuse, R22.reuse, 0x4 ;  /* 0x00000016031b7211 */ /* 0x0c0fe200078e20ff */
[----:B------:R-:W-:Y:S01]  /*03a0*/  IMAD.WIDE R28, R22, 0x4, R10 ;  /* 0x00000004161c7825 */ /* 0x000fe200078e020a */
[----:B------:R-:W-:-:S03]  /*03b0*/  LEA R22, R3, R22, 0x5 ;  /* 0x0000001603167211 */ /* 0x000fc600078e28ff */
[----:B0-----:R-:W-:Y:S02]  /*03c0*/  IMAD.WIDE R8, R27, 0x4, R10 ;  /* 0x000000041b087825 */ /* 0x001fe400078e020a */
[----:B------:R0:W5:Y:S04]  /*03d0*/  LDG.E.CONSTANT R28, desc[UR8][R28.64] ;  /* 0x000000081c1c7981 */ /* 0x000168000c1e9900 */
[----:B------:R-:W5:Y:S01]  /*03e0*/  LDG.E.CONSTANT R27, desc[UR8][R12.64+0x140] ;  /* 0x000140080c1b7981 */ /* 0x000f62000c1e9900 */
[----:B0-----:R-:W-:-:S03]  /*03f0*/  LEA R29, R3, R22, 0x4 ;  /* 0x00000016031d7211 */ /* 0x001fc600078e20ff */
[----:B--2---:R0:W-:Y:S04]  /*0400*/  STS [R6], R26 ;  /* 0x0000001a06007388 */ /* 0x0041e80000000800 */
[----:B----4-:R2:W-:Y:S04]  /*0410*/  STS [R16], R25 ;  /* 0x0000001910007388 */ /* 0x0105e80000000800 */
[----:B0-----:R-:W4:Y:S04]  /*0420*/  LDG.E.CONSTANT R26, desc[UR8][R12.64+0x100] ;  /* 0x000100080c1a7981 */ /* 0x001f28000c1e9900 */
[----:B--2---:R0:W2:Y:S02]  /*0430*/  LDG.E.CONSTANT R25, desc[UR8][R8.64] ;  /* 0x0000000808197981 */ /* 0x0040a4000c1e9900 */
[----:B0-----:R-:W-:-:S02]  /*0440*/  IMAD.WIDE R8, R22, 0x4, R10 ;  /* 0x0000000416087825 */ /* 0x001fc400078e020a */
[----:B---3--:R0:W-:Y:S04]  /*0450*/  STS [R6+0x40], R24 ;  /* 0x0000401806007388 */ /* 0x0081e80000000800 */
[----:B------:R3:W2:Y:S04]  /*0460*/  LDG.E.CONSTANT R8, desc[UR8][R8.64] ;  /* 0x0000000808087981 */ /* 0x0006a8000c1e9900 */
[----:B-----5:R-:W-:Y:S04]  /*0470*/  STS [R16+0x400], R23 ;  /* 0x0004001710007388 */ /* 0x020fe80000000800 */
[----:B0-----:R-:W5:Y:S01]  /*0480*/  LDG.E.CONSTANT R24, desc[UR8][R12.64+0x240] ;  /* 0x000240080c187981 */ /* 0x001f62000c1e9900 */
[----:B---3--:R-:W-:-:S03]  /*0490*/  LEA R9, R3, R21, 0x7 ;  /* 0x0000001503097211 */ /* 0x008fc600078e38ff */
[----:B------:R0:W-:Y:S04]  /*04a0*/  STS [R6+0x80], R19 ;  /* 0x0000801306007388 */ /* 0x0001e80000000800 */
[----:B------:R3:W-:Y:S04]  /*04b0*/  STS [R16+0x800], R20 ;  /* 0x0008001410007388 */ /* 0x0007e80000000800 */
[----:B------:R-:W-:Y:S04]  /*04c0*/  STS [R6+0xc0], R14 ;  /* 0x0000c00e06007388 */ /* 0x000fe80000000800 */
[----:B0-----:R-:W5:Y:S01]  /*04d0*/  LDG.E.CONSTANT R19, desc[UR8][R12.64+0x180] ;  /* 0x000180080c137981 */ /* 0x001f62000c1e9900 */
[----:B---3--:R-:W-:-:S03]  /*04e0*/  IMAD.WIDE R20, R9, 0x4, R10 ;  /* 0x0000000409147825 */ /* 0x008fc600078e020a */
[----:B------:R0:W-:Y:S04]  /*04f0*/  STS [R16+0xc00], R15 ;  /* 0x000c000f10007388 */ /* 0x0001e80000000800 */
[----:B------:R-:W3:Y:S04]  /*0500*/  LDG.E.CONSTANT R20, desc[UR8][R20.64] ;  /* 0x0000000814147981 */ /* 0x000ee8000c1e9900 */
[----:B------:R-:W3:Y:S01]  /*0510*/  LDG.E.CONSTANT R23, desc[UR8][R12.64+0x200] ;  /* 0x000200080c177981 */ /* 0x000ee2000c1e9900 */
[----:B0-----:R-:W-:-:S03]  /*0520*/  IMAD.WIDE R14, R29, 0x4, R10 ;  /* 0x000000041d0e7825 */ /* 0x001fc600078e020a */
[----:B------:R-:W3:Y:S04]  /*0530*/  LDG.E.CONSTANT R21, desc[UR8][R12.64+0x1c0] ;  /* 0x0001c0080c157981 */ /* 0x000ee8000c1e9900 */
[----:B------:R0:W3:Y:S01]  /*0540*/  LDG.E.CONSTANT R22, desc[UR8][R14.64] ;  /* 0x000000080e167981 */ /* 0x0000e2000c1e9900 */
[----:B------:R-:W-:-:S05]  /*0550*/  LEA R29, R3, R9, 0x4 ;  /* 0x00000009031d7211 */ /* 0x000fca00078e20ff */
[----:B0-----:R-:W-:Y:S01]  /*0560*/  IMAD.WIDE R14, R29, 0x4, R10 ;  /* 0x000000041d0e7825 */ /* 0x001fe200078e020a */
[----:B----4-:R-:W-:Y:S04]  /*0570*/  STS [R6+0x100], R26 ;  /* 0x0001001a06007388 */ /* 0x010fe80000000800 */
[----:B------:R0:W-:Y:S04]  /*0580*/  STS [R16+0x1000], R28 ;  /* 0x0010001c10007388 */ /* 0x0001e80000000800 */
[----:B------:R4:W-:Y:S04]  /*0590*/  STS [R6+0x140], R27 ;  /* 0x0001401b06007388 */ /* 0x0009e80000000800 */
[----:B--2---:R2:W-:Y:S01]  /*05a0*/  STS [R16+0x1400], R25 ;  /* 0x0014001910007388 */ /* 0x0045e20000000800 */
[----:B0-----:R-:W-:-:S02]  /*05b0*/  LEA R28, R3, R9, 0x6 ;  /* 0x00000009031c7211 */ /* 0x001fc400078e30ff */
[C---:B----4-:R-:W-:Y:S01]  /*05c0*/  LEA R27, R3.reuse, R9, 0x5 ;  /* 0x00000009031b7211 */ /* 0x050fe200078e28ff */
[----:B--2---:R0:W2:Y:S03]  /*05d0*/  LDG.E.CONSTANT R25, desc[UR8][R14.64] ;  /* 0x000000080e197981 */ /* 0x0040a6000c1e9900 */
[----:B------:R-:W-:Y:S01]  /*05e0*/  LEA R29, R3, R27, 0x4 ;  /* 0x0000001b031d7211 */ /* 0x000fe200078e20ff */
[--C-:B0-----:R-:W-:Y:S02]  /*05f0*/  IMAD.WIDE R14, R27, 0x4, R10.reuse ;  /* 0x000000041b0e7825 */ /* 0x101fe400078e020a */
[----:B------:R-:W4:Y:S04]  /*0600*/  LDG.E.CONSTANT R27, desc[UR8][R12.64+0x300] ;  /* 0x000300080c1b7981 */ /* 0x000f28000c1e9900 */
[----:B------:R0:W4:Y:S04]  /*0610*/  LDG.E.CONSTANT R26, desc[UR8][R14.64] ;  /* 0x000000080e1a7981 */ /* 0x000128000c1e9900 */
[----:B-----5:R-:W-:Y:S04]  /*0620*/  STS [R6+0x180], R19 ;  /* 0x0001801306007388 */ /* 0x020fe80000000800 */
[----:B------:R5:W-:Y:S01]  /*0630*/  STS [R16+0x1800], R8 ;  /* 0x0018000810007388 */ /* 0x000be20000000800 */
[----:B0-----:R-:W-:-:S03]  /*0640*/  IMAD.WIDE R14, R29, 0x4, R10 ;  /* 0x000000041d0e7825 */ /* 0x001fc600078e020a */
[----:B------:R-:W4:Y:S04]  /*0650*/  LDG.E.CONSTANT R29, desc[UR8][R12.64+0x2c0] ;  /* 0x0002c0080c1d7981 */ /* 0x000f28000c1e9900 */
[----:B------:R-:W4:Y:S01]  /*0660*/  LDG.E.CONSTANT R14, desc[UR8][R14.64] ;  /* 0x000000080e0e7981 */ /* 0x000f22000c1e9900 */
[----:B-----5:R-:W-:-:S03]  /*0670*/  IMAD.WIDE R8, R28, 0x4, R10 ;  /* 0x000000041c087825 */ /* 0x020fc600078e020a */
[----:B---3--:R-:W-:Y:S04]  /*0680*/  STS [R6+0x1c0], R21 ;  /* 0x0001c01506007388 */ /* 0x008fe80000000800 */
[----:B------:R0:W3:Y:S04]  /*0690*/  LDG.E.CONSTANT R19, desc[UR8][R8.64] ;  /* 0x0000000808137981 */ /* 0x0000e8000c1e9900 */
[----:B------:R-:W-:Y:S04]  /*06a0*/  STS [R16+0x1c00], R22 ;  /* 0x001c001610007388 */ /* 0x000fe80000000800 */
[----:B------:R-:W-:Y:S01]  /*06b0*/  STS [R6+0x200], R23 ;  /* 0x0002001706007388 */ /* 0x000fe20000000800 */
[----:B0-----:R-:W-:-:S03]  /*06c0*/  LEA R9, R3, R28, 0x4 ;  /* 0x0000001c03097211 */ /* 0x001fc600078e20ff */
[----:B------:R0:W-:Y:S02]  /*06d0*/  STS [R16+0x2000], R20 ;  /* 0x0020001410007388 */ /* 0x0001e40000000800 */
[----:B------:R-:W-:Y:S02]  /*06e0*/  IMAD.WIDE R8, R9, 0x4, R10 ;  /* 0x0000000409087825 */ /* 0x000fe400078e020a */
[----:B------:R5:W-:Y:S04]  /*06f0*/  STS [R6+0x240], R24 ;  /* 0x0002401806007388 */ /* 0x000be80000000800 */
[----:B------:R-:W4:Y:S01]  /*0700*/  LDG.E.CONSTANT R15, desc[UR8][R12.64+0x280] ;  /* 0x000280080c0f7981 */ /* 0x000f22000c1e9900 */
[----:B0-----:R-:W-:-:S03]  /*0710*/  LEA R20, R3, R28, 0x5 ;  /* 0x0000001c03147211 */ /* 0x001fc600078e28ff */
[----:B------:R0:W3:Y:S01]  /*0720*/  LDG.E.CONSTANT R22, desc[UR8][R8.64] ;  /* 0x0000000808167981 */ /* 0x0000e2000c1e9900 */
[----:B-----5:R-:W-:-:S03]  /*0730*/  LEA R24, R3, R20, 0x4 ;  /* 0x0000001403187211 */ /* 0x020fc600078e20ff */
[----:B------:R-:W5:Y:S04]  /*0740*/  LDG.E.CONSTANT R28, desc[UR8][R12.64+0x340] ;  /* 0x000340080c1c7981 */ /* 0x000f68000c1e9900 */
[----:B------:R-:W5:Y:S01]  /*0750*/  LDG.E.CONSTANT R21, desc[UR8][R12.64+0x380] ;  /* 0x000380080c157981 */ /* 0x000f62000c1e9900 */
[----:B0-----:R-:W-:-:S03]  /*0760*/  IMAD.WIDE R8, R20, 0x4, R10 ;  /* 0x0000000414087825 */ /* 0x001fc600078e020a */
[----:B------:R-:W5:Y:S01]  /*0770*/  LDG.E.CONSTANT R23, desc[UR8][R12.64+0x3c0] ;  /* 0x0003c0080c177981 */ /* 0x000f62000c1e9900 */
[----:B------:R-:W-:-:S03]  /*0780*/  IMAD.WIDE R10, R24, 0x4, R10 ;  /* 0x00000004180a7825 */ /* 0x000fc600078e020a */
[----:B------:R-:W5:Y:S04]  /*0790*/  LDG.E.CONSTANT R24, desc[UR8][R8.64] ;  /* 0x0000000808187981 */ /* 0x000f68000c1e9900 */
[----:B------:R-:W5:Y:S01]  /*07a0*/  LDG.E.CONSTANT R11, desc[UR8][R10.64] ;  /* 0x000000080a0b7981 */ /* 0x000f62000c1e9900 */
[----:B------:R-:W-:Y:S01]  /*07b0*/  UIADD3 UR4, UPT, UPT, UR4, 0x100, URZ ;  /* 0x0000010004047890 */ /* 0x000fe2000fffe0ff */
[----:B------:R-:W-:-:S03]  /*07c0*/  MOV R20, R17 ;  /* 0x0000001100147202 */ /* 0x000fc60000000f00 */
[----:B-1----:R-:W-:-:S03]  /*07d0*/  UISETP.GE.AND UP1, UPT, UR4, UR5, UPT ;  /* 0x000000050400728c */ /* 0x002fc6000bf26270 */
[----:B------:R-:W-:Y:S01]  /*07e0*/  UMOV UR5, URZ ;  /* 0x000000ff00057c82 */ /* 0x000fe20008000000 */
[----:B--2---:R-:W-:Y:S04]  /*07f0*/  STS [R16+0x2400], R25 ;  /* 0x0024001910007388 */ /* 0x004fe80000000800 */
[----:B----4-:R-:W-:Y:S04]  /*0800*/  STS [R6+0x280], R15 ;  /* 0x0002800f06007388 */ /* 0x010fe80000000800 */
[----:B------:R-:W-:Y:S04]  /*0810*/  STS [R16+0x2800], R26 ;  /* 0x0028001a10007388 */ /* 0x000fe80000000800 */
[----:B------:R-:W-:Y:S04]  /*0820*/  STS [R6+0x2c0], R29 ;  /* 0x0002c01d06007388 */ /* 0x000fe80000000800 */
[----:B------:R-:W-:Y:S04]  /*0830*/  STS [R16+0x2c00], R14 ;  /* 0x002c000e10007388 */ /* 0x000fe80000000800 */
[----:B------:R-:W-:Y:S04]  /*0840*/  STS [R6+0x300], R27 ;  /* 0x0003001b06007388 */ /* 0x000fe80000000800 */
[----:B---3--:R0:W-:Y:S04]  /*0850*/  STS [R16+0x3000], R19 ;  /* 0x0030001310007388 */ /* 0x0081e80000000800 */
[----:B-----5:R1:W-:Y:S04]  /*0860*/  STS [R6+0x340], R28 ;  /* 0x0003401c06007388 */ /* 0x0203e80000000800 */
[----:B------:R1:W-:Y:S04]  /*0870*/  STS [R16+0x3400], R22 ;  /* 0x0034001610007388 */ /* 0x0003e80000000800 */
[----:B------:R1:W-:Y:S04]  /*0880*/  STS [R6+0x380], R21 ;  /* 0x0003801506007388 */ /* 0x0003e80000000800 */
[----:B------:R1:W-:Y:S04]  /*0890*/  STS [R16+0x3800], R24 ;  /* 0x0038001810007388 */ /* 0x0003e80000000800 */
[----:B------:R1:W-:Y:S04]  /*08a0*/  STS [R6+0x3c0], R23 ;  /* 0x0003c01706007388 */ /* 0x0003e80000000800 */
[----:B------:R1:W-:Y:S01]  /*08b0*/  STS [R16+0x3c00], R11 ;  /* 0x003c000b10007388 */ /* 0x0003e20000000800 */
[----:B0-----:R-:W-:Y:S01]  /*08c0*/  MOV R19, R7 ;  /* 0x0000000700137202 */ /* 0x001fe20000000f00 */
[----:B------:R-:W-:Y:S06]  /*08d0*/  BAR.SYNC.DEFER_BLOCKING 0x0 ;  /* 0x0000000000007b1d */ /* 0x000fec0000010000 */
.L_x_50:
[----:B------:R-:W-:Y:S01]  /*08e0*/  LDS R25, [R20+-0x200] ;  /* 0xfffe000014197984 */ /* 0x000fe20000000800 */
[----:B------:R-:W-:Y:S02]  /*08f0*/  UISETP.GE.U32.AND UP0, UPT, UR5, 0xf0, UPT ;  /* 0x000000f00500788c */ /* 0x000fe4000bf06070 */
[----:B------:R-:W-:Y:S01]  /*0900*/  UIADD3 UR6, UPT, UPT, UR5, 0x10, URZ ;  /* 0x0000001005067890 */ /* 0x000fe2000fffe0ff */
[----:B------:R-:W0:Y:S04]  /*0910*/  LDS.128 R12, [R19+-0x20] ;  /* 0xffffe000130c7984 */ /* 0x000e280000000c00 */
[----:B------:R-:W2:Y:S02]  /*0920*/  LDS R27, [R20+-0x1c0] ;  /* 0xfffe4000141b7984 */ /* 0x000ea40000000800 */
[----:B------:R-:W-:-:S02]  /*0930*/  UMOV UR5, UR6 ;  /* 0x0000000600057c82 */ /* 0x000fc40008000000 */
[----:B-1----:R-:W1:Y:S04]  /*0940*/  LDS R21, [R20+-0x180] ;  /* 0xfffe800014157984 */ /* 0x002e680000000800 */
[----:B------:R-:W3:Y:S04]  /*0950*/  LDS R24, [R20+-0x140] ;  /* 0xfffec00014187984 */ /* 0x000ee80000000800 */
[----:B------:R-:W-:Y:S04]  /*0960*/  LDS R23, [R20+-0x100] ;  /* 0xffff000014177984 */ /* 0x000fe80000000800 */
[----:B------:R-:W4:Y:S04]  /*0970*/  LDS.128 R8, [R19+-0x10] ;  /* 0xfffff00013087984 */ /* 0x000f280000000c00 */
[----:B------:R-:W5:Y:S01]  /*0980*/  LDS R22, [R20+-0xc0] ;  /* 0xffff400014167984 */ /* 0x000f620000000800 */
[----:B0-----:R-:W-:-:S03]  /*0990*/  FFMA R12, R12, R25, R18 ;  /* 0x000000190c0c7223 */ /* 0x001fc60000000012 */
[----:B------:R-:W0:Y:S01]  /*09a0*/  LDS R25, [R20+-0x80] ;  /* 0xffff800014197984 */ /* 0x000e220000000800 */
[----:B--2---:R-:W-:-:S03]  /*09b0*/  FFMA R12, R27, R13, R12 ;  /* 0x0000000d1b0c7223 */ /* 0x004fc6000000000c */
[----:B------:R-:W2:Y:S01]  /*09c0*/  LDS R18, [R20+-0x40] ;  /* 0xffffc00014127984 */ /* 0x000ea20000000800 */
[----:B-1----:R-:W-:-:S04]  /*09d0*/  FFMA R21, R21, R14, R12 ;  /* 0x0000000e15157223 */ /* 0x002fc8000000000c */
[----:B---3--:R-:W-:Y:S02]  /*09e0*/  FFMA R27, R24, R15, R21 ;  /* 0x0000000f181b7223 */ /* 0x008fe40000000015 */
[----:B------:R-:W-:Y:S04]  /*09f0*/  LDS R21, [R20] ;  /* 0x0000000014157984 */ /* 0x000fe80000000800 */
[----:B------:R-:W1:Y:S01]  /*0a00*/  LDS.128 R12, [R19] ;  /* 0x00000000130c7984 */ /* 0x000e620000000c00 */
[----:B----4-:R-:W-:-:S03]  /*0a10*/  FFMA R23, R8, R23, R27 ;  /* 0x0000001708177223 */ /* 0x010fc6000000001b */
[----:B------:R-:W3:Y:S01]  /*0a20*/  LDS R24, [R20+0x40] ;  /* 0x0000400014187984 */ /* 0x000ee20000000800 */
[----:B-----5:R-:W-:-:S03]  /*0a30*/  FFMA R22, R22, R9, R23 ;  /* 0x0000000916167223 */ /* 0x020fc60000000017 */
[----:B------:R-:W4:Y:S01]  /*0a40*/  LDS R23, [R20+0x80] ;  /* 0x0000800014177984 */ /* 0x000f220000000800 */
[----:B0-----:R-:W-:-:S03]  /*0a50*/  FFMA R25, R25, R10, R22 ;  /* 0x0000000a19197223 */ /* 0x001fc60000000016 */
[----:B------:R-:W0:Y:S01]  /*0a60*/  LDS R22, [R20+0xc0] ;  /* 0x0000c00014167984 */ /* 0x000e220000000800 */
[----:B--2---:R-:W-:-:S03]  /*0a70*/  FFMA R27, R18, R11, R25 ;  /* 0x0000000b121b7223 */ /* 0x004fc60000000019 */
[----:B------:R-:W-:Y:S04]  /*0a80*/  LDS R25, [R20+0x100] ;  /* 0x0001000014197984 */ /* 0x000fe80000000800 */
[----:B------:R2:W5:Y:S04]  /*0a90*/  LDS.128 R8, [R19+0x10] ;  /* 0x0000100013087984 */ /* 0x0005680000000c00 */
[----:B------:R-:W5:Y:S01]  /*0aa0*/  LDS R18, [R20+0x140] ;  /* 0x0001400014127984 */ /* 0x000f620000000800 */
[----:B-1----:R-:W-:-:S03]  /*0ab0*/  FFMA R27, R12, R21, R27 ;  /* 0x000000150c1b7223 */ /* 0x002fc6000000001b */
[----:B------:R-:W1:Y:S01]  /*0ac0*/  LDS R21, [R20+0x180] ;  /* 0x0001800014157984 */ /* 0x000e620000000800 */
[----:B--2---:R-:W-:Y:S01]  /*0ad0*/  IADD3 R19, PT, PT, R19, 0x40, RZ ;  /* 0x0000004013137810 */ /* 0x004fe20007ffe0ff */
[----:B---3--:R-:W-:Y:S02]  /*0ae0*/  FFMA R24, R24, R13, R27 ;  /* 0x0000000d18187223 */ /* 0x008fe4000000001b */
[----:B------:R2:W3:Y:S02]  /*0af0*/  LDS R12, [R20+0x1c0] ;  /* 0x0001c000140c7984 */ /* 0x0004e40000000800 */
[----:B----4-:R-:W-:Y:S01]  /*0b00*/  FFMA R23, R23, R14, R24 ;  /* 0x0000000e17177223 */ /* 0x010fe20000000018 */
[----:B--2---:R-:W-:-:S03]  /*0b10*/  IADD3 R20, PT, PT, R20, 0x400, RZ ;  /* 0x0000040014147810 */ /* 0x004fc60007ffe0ff */
[----:B0-----:R-:W-:-:S04]  /*0b20*/  FFMA R15, R22, R15, R23 ;  /* 0x0000000f160f7223 */ /* 0x001fc80000000017 */
[----:B-----5:R-:W-:-:S04]  /*0b30*/  FFMA R15, R8, R25, R15 ;  /* 0x00000019080f7223 */ /* 0x020fc8000000000f */
[----:B------:R-:W-:-:S04]  /*0b40*/  FFMA R18, R18, R9, R15 ;  /* 0x0000000912127223 */ /* 0x000fc8000000000f */
[----:B-1----:R-:W-:-:S04]  /*0b50*/  FFMA R21, R21, R10, R18 ;  /* 0x0000000a15157223 */ /* 0x002fc80000000012 */
[----:B---3--:R-:W-:Y:S01]  /*0b60*/  FFMA R18, R12, R11, R21 ;  /* 0x0000000b0c127223 */ /* 0x008fe20000000015 */
[----:B------:R-:W-:Y:S06]  /*0b70*/  BRA.U !UP0, `(.L_x_50) ;  /* 0xfffffffd08587547 */ /* 0x000fec000b83ffff */
[----:B------:R-:W-:Y:S06]  /*0b80*/  BAR.SYNC.DEFER_BLOCKING 0x0 ;  /* 0x0000000000007b1d */ /* 0x000fec0000010000 */
[----:B------:R-:W-:Y:S05]  /*0b90*/  BRA.U !UP1, `(.L_x_51) ;  /* 0xfffffff5099c7547 */ /* 0x000fea000b83ffff */
.L_x_49:
[----:B------:R-:W0:Y:S01]  /*0ba0*/  LDC.64 R6, c[0x0][0x390] ;  /* 0x0000e400ff067b82 */ /* 0x000e220000000a00 */
[----:B------:R-:W-:-:S04]  /*0bb0*/  IMAD R3, R4, R3, R2 ;  /* 0x0000000304037224 */ /* 0x000fc800078e0202 */
[----:B0-----:R-:W-:-:S05]  /*0bc0*/  IMAD.WIDE R2, R3, 0x4, R6 ;  /* 0x0000000403027825 */ /* 0x001fca00078e0206 */
[----:B------:R-:W-:Y:S01]  /*0bd0*/  STG.E desc[UR8][R2.64], R18 ;  /* 0x0000001202007986 */ /* 0x000fe2000c101908 */
[----:B------:R-:W-:Y:S05]  /*0be0*/  EXIT ;  /* 0x000000000000794d */ /* 0x000fea0003800000 */
.L_x_52:
        /* <DEDUP_REMOVED lines=9> */
.L_x_61:


//--------------------- .text._Z6ab_gpuPKfS0_Pfiii --------------------------
	.section	.text._Z6ab_gpuPKfS0_Pfiii,"ax",@progbits
	.align	128
        .global         _Z6ab_gpuPKfS0_Pfiii
        .type           _Z6ab_gpuPKfS0_Pfiii,@function
        .size           _Z6ab_gpuPKfS0_Pfiii,(.L_x_62 - _Z6ab_gpuPKfS0_Pfiii)
        .other          _Z6ab_gpuPKfS0_Pfiii,@"STO_CUDA_ENTRY STV_DEFAULT"
_Z6ab_gpuPKfS0_Pfiii:
.text._Z6ab_gpuPKfS0_Pfiii:
[----:B------:R-:W-:Y:S01]  /*0000*/  LDC R1, c[0x0][0x37c] ;  /* 0x0000df00ff017b82 */ /* 0x000fe20000000800 */
[----:B------:R-:W0:Y:S07]  /*0010*/  S2R R0, SR_TID.Y ;  /* 0x0000000000007919 */ /* 0x000e2e0000002200 */
[----:B------:R-:W0:Y:S01]  /*0020*/  LDC R5, c[0x0][0x364] ;  /* 0x0000d900ff057b82 */ /* 0x000e220000000800 */
[----:B------:R-:W1:Y:S01]  /*0030*/  LDCU.64 UR6, c[0x0][0x398] ;  /* 0x00007300ff0677ac */ /* 0x000e620008000a00 */
[----:B------:R-:W2:Y:S06]  /*0040*/  S2R R10, SR_TID.X ;  /* 0x00000000000a7919 */ /* 0x000eac0000002100 */
[----:B------:R-:W3:Y:S08]  /*0050*/  S2UR UR5, SR_CTAID.X ;  /* 0x00000000000579c3 */ /* 0x000ef00000002500 */
[----:B------:R-:W3:Y:S01]  /*0060*/  LDC R3, c[0x0][0x360] ;  /* 0x0000d800ff037b82 */ /* 0x000ee20000000800 */
[----:B-1----:R-:W-:-:S07]  /*0070*/  MOV R2, UR7 ;  /* 0x0000000700027c02 */ /* 0x002fce0008000f00 */
[----:B------:R-:W0:Y:S01]  /*0080*/  S2UR UR4, SR_CTAID.Y ;  /* 0x00000000000479c3 */ /* 0x000e220000002600 */
[----:B---3--:R-:W-:-:S05]  /*0090*/  IMAD R3, R3, UR5, RZ ;  /* 0x0000000503037c24 */ /* 0x008fca000f8e02ff */
[----:B--2---:R-:W-:Y:S01]  /*00a0*/  LEA R3, R3, R10, 0x2 ;  /* 0x0000000a03037211 */ /* 0x004fe200078e10ff */
[----:B0-----:R-:W-:-:S03]  /*00b0*/  IMAD R4, R5, UR4, R0 ;  /* 0x0000000405047c24 */ /* 0x001fc6000f8e0200 */
[----:B------:R-:W-:Y:S02]  /*00c0*/  ISETP.GE.AND P0, PT, R3, R2, PT ;  /* 0x000000020300720c */ /* 0x000fe40003f06270 */
[----:B------:R-:W-:-:S04]  /*00d0*/  SHF.L.U32 R4, R4, 0x2, RZ ;  /* 0x0000000204047819 */ /* 0x000fc800000006ff */
[----:B------:R-:W-:-:S13]  /*00e0*/  ISETP.GE.OR P0, PT, R4, UR6, P0 ;  /* 0x0000000604007c0c */ /* 0x000fda0008706670 */
[----:B------:R-:W-:Y:S05]  /*00f0*/  @P0 EXIT ;  /* 0x000000000000094d */ /* 0x000fea0003800000 */
[----:B------:R-:W0:Y:S01]  /*0100*/  LDCU UR5, c[0x0][0x3a0] ;  /* 0x00007400ff0577ac */ /* 0x000e220008000800 */
[----:B------:R-:W-:Y:S01]  /*0110*/  HFMA2 R12, -RZ, RZ, 0, 0 ;  /* 0x00000000ff0c7431 */ /* 0x000fe200000001ff */
[----:B------:R-:W-:Y:S01]  /*0120*/  CS2R R6, SRZ ;  /* 0x0000000000067805 */ /* 0x000fe2000001ff00 */
[----:B------:R-:W-:Y:S01]  /*0130*/  HFMA2 R8, -RZ, RZ, 0, 0 ;  /* 0x00000000ff087431 */ /* 0x000fe200000001ff */
[----:B------:R-:W-:Y:S01]  /*0140*/  MOV R5, RZ ;  /* 0x000000ff00057202 */ /* 0x000fe20000000f00 */
[----:B------:R-:W-:Y:S01]  /*0150*/  HFMA2 R40, -RZ, RZ, 0, 0 ;  /* 0x00000000ff287431 */ /* 0x000fe200000001ff */
[----:B------:R-:W-:Y:S01]  /*0160*/  MOV R35, RZ ;  /* 0x000000ff00237202 */ /* 0x000fe20000000f00 */
[----:B------:R-:W-:Y:S01]  /*0170*/  HFMA2 R45, -RZ, RZ, 0, 0 ;  /* 0x00000000ff2d7431 */ /* 0x000fe200000001ff */
[----:B------:R-:W-:Y:S02]  /*0180*/  CS2R R36, SRZ ;  /* 0x0000000000247805 */ /* 0x000fe4000001ff00 */
[----:B------:R-:W-:-:S02]  /*0190*/  CS2R R38, SRZ ;  /* 0x0000000000267805 */ /* 0x000fc4000001ff00 */
[----:B------:R-:W-:Y:S02]  /*01a0*/  CS2R R24, SRZ ;  /* 0x0000000000187805 */ /* 0x000fe4000001ff00 */
[----:B------:R-:W-:Y:S01]  /*01b0*/  MOV R27, RZ ;  /* 0x000000ff001b7202 */ /* 0x000fe20000000f00 */
[----:B------:R-:W1:Y:S01]  /*01c0*/  LDCU.64 UR14, c[0x0][0x358] ;  /* 0x00006b00ff0e77ac */ /* 0x000e620008000a00 */
[----:B------:R-:W-:Y:S01]  /*01d0*/  MOV R11, RZ ;  /* 0x000000ff000b7202 */ /* 0x000fe20000000f00 */
[----:B0-----:R-:W-:-:S09]  /*01e0*/  UISETP.GE.AND UP0, UPT, UR5, 0x1, UPT ;  /* 0x000000010500788c */ /* 0x001fd2000bf06270 */
[----:B------:R-:W-:Y:S05]  /*01f0*/  BRA.U !UP0, `(.L_x_53) ;  /* 0x0000000908447547 */ /* 0x000fea000b800000 */
[----:B------:R-:W0:Y:S01]  /*0200*/  S2UR UR11, SR_CgaCtaId ;  /* 0x00000000000b79c3 */ /* 0x000e220000008800 */
[----:B------:R-:W-:Y:S01]  /*0210*/  UMOV UR4, 0x400 ;  /* 0x0000040000047882 */ /* 0x000fe20000000000 */
[----:B------:R-:W-:Y:S01]  /*0220*/  IMAD R14, R4, UR5, R10 ;  /* 0x00000005040e7c24 */ /* 0x000fe2000f8e020a */
[----:B------:R-:W-:Y:S01]  /*0230*/  UIADD3 UR5, UPT, UPT, UR4, 0x400, URZ ;  /* 0x0000040004057890 */ /* 0x000fe2000fffe0ff */
[----:B------:R-:W-:Y:S01]  /*0240*/  MOV R11, RZ ;  /* 0x000000ff000b7202 */ /* 0x000fe20000000f00 */
[----:B------:R-:W-:Y:S01]  /*0250*/  UIADD3 UR6, UPT, UPT, UR4, 0x800, URZ ;  /* 0x0000080004067890 */ /* 0x000fe2000fffe0ff */
[----:B------:R-:W-:Y:S01]  /*0260*/  CS2R R24, SRZ ;  /* 0x0000000000187805 */ /* 0x000fe2000001ff00 */
[----:B------:R-:W-:Y:S01]  /*0270*/  UIADD3 UR7, UPT, UPT, UR4, 0xc00, URZ ;  /* 0x00000c0004077890 */ /* 0x000fe2000fffe0ff */
[----:B------:R-:W-:Y:S01]  /*0280*/  MOV R45, RZ ;  /* 0x000000ff002d7202 */ /* 0x000fe20000000f00 */
[----:B------:R-:W-:Y:S01]  /*0290*/  UIADD3 UR8, UPT, UPT, UR4, 0x1000, URZ ;  /* 0x0000100004087890 */ /* 0x000fe2000fffe0ff */
[----:B------:R-:W-:Y:S01]  /*02a0*/  MOV R27, RZ ;  /* 0x000000ff001b7202 */ /* 0x000fe20000000f00 */
[----:B------:R-:W-:Y:S01]  /*02b0*/  UIADD3 UR9, UPT, UPT, UR4, 0x1400, URZ ;  /* 0x0000140004097890 */ /* 0x000fe2000fffe0ff */
[----:B------:R-:W-:Y:S01]  /*02c0*/  IMAD.MOV.U32 R40, RZ, RZ, RZ ;  /* 0x000000ffff287224 */ /* 0x000fe200078e00ff */
[----:B------:R-:W-:Y:S01]  /*02d0*/  UIADD3 UR10, UPT, UPT, UR4, 0x1800, URZ ;  /* 0x00001800040a7890 */ /* 0x000fe2000fffe0ff */
[----:B------:R-:W-:-:S02]  /*02e0*/  CS2R R38, SRZ ;  /* 0x0000000000267805 */ /* 0x000fc4000001ff00 */
[----:B------:R-:W-:Y:S02]  /*02f0*/  CS2R R36, SRZ ;  /* 0x0000000000247805 */ /* 0x000fe4000001ff00 */
[----:B------:R-:W-:Y:S02]  /*0300*/  MOV R35, RZ ;  /* 0x000000ff00237202 */ /* 0x000fe40000000f00 */
[----:B------:R-:W-:Y:S02]  /*0310*/  CS2R R6, SRZ ;  /* 0x0000000000067805 */ /* 0x000fe4000001ff00 */
[----:B------:R-:W-:Y:S02]  /*0320*/  MOV R8, RZ ;  /* 0x000000ff00087202 */ /* 0x000fe40000000f00 */
[----:B------:R-:W-:Y:S02]  /*0330*/  MOV R5, RZ ;  /* 0x000000ff00057202 */ /* 0x000fe40000000f00 */
[----:B------:R-:W-:Y:S01]  /*0340*/  MOV R12, RZ ;  /* 0x000000ff000c7202 */ /* 0x000fe20000000f00 */
[----:B0-----:R-:W-:-:S02]  /*0350*/  ULEA UR12, UR11, UR4, 0x18 ;  /* 0x000000040b0c7291 */ /* 0x001fc4000f8ec0ff */
[----:B------:R-:W-:Y:S02]  /*0360*/  UIADD3 UR4, UPT, UPT, UR4, 0x1c00, URZ ;  /* 0x00001c0004047890 */ /* 0x000fe4000fffe0ff */
[----:B------:R-:W-:Y:S02]  /*0370*/  ULEA UR5, UR11, UR5, 0x18 ;  /* 0x000000050b057291 */ /* 0x000fe4000f8ec0ff */
[----:B------:R-:W-:Y:S01]  /*0380*/  ULEA UR4, UR11, UR4, 0x18 ;  /* 0x000000040b047291 */ /* 0x000fe2000f8ec0ff */
[C---:B------:R-:W-:Y:S01]  /*0390*/  LEA R16, R0.reuse, UR12, 0x6 ;  /* 0x0000000c00107c11 */ /* 0x040fe2000f8e30ff */
[----:B------:R-:W-:Y:S02]  /*03a0*/  ULEA UR8, UR11, UR8, 0x18 ;  /* 0x000000080b087291 */ /* 0x000fe4000f8ec0ff */
[----:B------:R-:W-:Y:S01]  /*03b0*/  ULEA UR9, UR11, UR9, 0x18 ;  /* 0x000000090b097291 */ /* 0x000fe2000f8ec0ff */
[C---:B------:R-:W-:Y:S01]  /*03c0*/  LEA R15, R0.reuse, UR5, 0x6 ;  /* 0x00000005000f7c11 */ /* 0x040fe2000f8e30ff */
[----:B------:R-:W-:Y:S01]  /*03d0*/  ULEA UR10, UR11, UR10, 0x18 ;  /* 0x0000000a0b0a7291 */ /* 0x000fe2000f8ec0ff */
[C---:B------:R-:W-:Y:S01]  /*03e0*/  LEA R22, R0.reuse, UR4, 0x6 ;  /* 0x0000000400167c11 */ /* 0x040fe2000f8e30ff */
[----:B------:R-:W-:Y:S01]  /*03f0*/  ULEA UR6, UR11, UR6, 0x18 ;  /* 0x000000060b067291 */ /* 0x000fe2000f8ec0ff */
[C---:B------:R-:W-:Y:S01]  /*0400*/  LEA R17, R0.reuse, UR8, 0x6 ;  /* 0x0000000800117c11 */ /* 0x040fe2000f8e30ff */
[----:B------:R-:W-:Y:S01]  /*0410*/  ULEA UR7, UR11, UR7, 0x18 ;  /* 0x000000070b077291 */ /* 0x000fe2000f8ec0ff */
[----:B------:R-:W-:Y:S01]  /*0420*/  LEA R19, R0, UR9, 0x6 ;  /* 0x0000000900137c11 */ /* 0x000fe2000f8e30ff */
[----:B------:R-:W-:Y:S01]  /*0430*/  IMAD R22, R10, 0x4, R22 ;  /* 0x000000040a167824 */ /* 0x000fe200078e0216 */
[C---:B------:R-:W-:Y:S01]  /*0440*/  LEA R21, R0.reuse, UR10, 0x6 ;  /* 0x0000000a00157c11 */ /* 0x040fe2000f8e30ff */
[----:B------:R-:W-:Y:S01]  /*0450*/  UMOV UR4, URZ ;  /* 0x000000ff00047c82 */ /* 0x000fe20008000000 */
[----:B------:R-:W-:-:S02]  /*0460*/  LEA R18, R0, UR6, 0x6 ;  /* 0x0000000600127c11 */ /* 0x000fc4000f8e30ff */
[----:B------:R-:W-:Y:S02]  /*0470*/  LEA R20, R0, UR7, 0x6 ;  /* 0x0000000700147c11 */ /* 0x000fe4000f8e30ff */
[C---:B------:R-:W-:Y:S02]  /*0480*/  LEA R17, R10.reuse, R17, 0x2 ;  /* 0x000000110a117211 */ /* 0x040fe400078e10ff */
[C---:B------:R-:W-:Y:S02]  /*0490*/  LEA R19, R10.reuse, R19, 0x2 ;  /* 0x000000130a137211 */ /* 0x040fe400078e10ff */
[C---:B------:R-:W-:Y:S02]  /*04a0*/  LEA R21, R10.reuse, R21, 0x2 ;  /* 0x000000150a157211 */ /* 0x040fe400078e10ff */
[----:B------:R-:W-:-:S07]  /*04b0*/  LEA R23, R10, R15, 0x2 ;  /* 0x0000000f0a177211 */ /* 0x000fce00078e10ff */
.L_x_55:
[----:B------:R-:W0:Y:S01]  /*04c0*/  LDC.64 R30, c[0x0][0x380] ;  /* 0x0000e000ff1e7b82 */ /* 0x000e220000000a00 */
[----:B------:R-:W-:-:S07]  /*04d0*/  IADD3 R13, PT, PT, R14, UR4, RZ ;  /* 0x000000040e0d7c10 */ /* 0x000fce000fffe0ff */
[----:B------:R-:W2:Y:S08]  /*04e0*/  LDC R9, c[0x0][0x3a0] ;  /* 0x0000e800ff097b82 */ /* 0x000eb00000000800 */
[----:B------:R-:W3:Y:S08]  /*04f0*/  LDC R2, c[0x0][0x39c] ;  /* 0x0000e700ff027b82 */ /* 0x000ef00000000800 */
[----:B------:R-:W4:Y:S01]  /*0500*/  LDC.64 R28, c[0x0][0x388] ;  /* 0x0000e200ff1c7b82 */ /* 0x000f220000000a00 */
[----:B0-----:R-:W-:Y:S01]  /*0510*/  IMAD.WIDE R30, R13, 0x4, R30 ;  /* 0x000000040d1e7825 */ /* 0x001fe200078e021e */
[----:B------:R-:W-:-:S04]  /*0520*/  IADD3 R13, PT, PT, R0, UR4, RZ ;  /* 0x00000004000d7c10 */ /* 0x000fc8000fffe0ff */
[----:B-1----:R0:W5:Y:S01]  /*0530*/  LDG.E.CONSTANT R10, desc[UR14][R30.64] ;  /* 0x0000000e1e0a7981 */ /* 0x002162000c1e9900 */
[----:B--2---:R-:W-:-:S04]  /*0540*/  IMAD.WIDE.U32 R42, R9, 0x4, R30 ;  /* 0x00000004092a7825 */ /* 0x004fc800078e001e */
[----:B------:R-:W-:Y:S02]  /*0550*/  IMAD.WIDE.U32 R32, R9, 0x4, R42 ;  /* 0x0000000409207825 */ /* 0x000fe400078e002a */
[----:B------:R1:W2:Y:S02]  /*0560*/  LDG.E.CONSTANT R42, desc[UR14][R42.64] ;  /* 0x0000000e2a2a7981 */ /* 0x0002a4000c1e9900 */
[----:B---3--:R-:W-:Y:S02]  /*0570*/  IMAD R13, R13, R2, R3 ;  /* 0x000000020d0d7224 */ /* 0x008fe400078e0203 */
[----:B0-----:R-:W-:Y:S02]  /*0580*/  IMAD.WIDE.U32 R30, R9, 0x4, R32 ;  /* 0x00000004091e7825 */ /* 0x001fe400078e0020 */
[----:B------:R-:W3:Y:S02]  /*0590*/  LDG.E.CONSTANT R32, desc[UR14][R32.64] ;  /* 0x0000000e20207981 */ /* 0x000ee4000c1e9900 */
[----:B----4-:R-:W-:-:S02]  /*05a0*/  IMAD.WIDE R28, R13, 0x4, R28 ;  /* 0x000000040d1c7825 */ /* 0x010fc400078e021c */
[----:B------:R0:W4:Y:S04]  /*05b0*/  LDG.E.CONSTANT R41, desc[UR14][R30.64] ;  /* 0x0000000e1e297981 */ /* 0x000128000c1e9900 */
[----:B------:R-:W4:Y:S04]  /*05c0*/  LDG.E.CONSTANT R44, desc[UR14][R28.64] ;  /* 0x0000000e1c2c7981 */ /* 0x000f28000c1e9900 */
[----:B------:R-:W4:Y:S04]  /*05d0*/  LDG.E.CONSTANT R34, desc[UR14][R28.64+0x40] ;  /* 0x0000400e1c227981 */ /* 0x000f28000c1e9900 */
[----:B------:R-:W4:Y:S04]  /*05e0*/  LDG.E.CONSTANT R26, desc[UR14][R28.64+0x80] ;  /* 0x0000800e1c1a7981 */ /* 0x000f28000c1e9900 */
[----:B------:R-:W4:Y:S01]  /*05f0*/  LDG.E.CONSTANT R33, desc[UR14][R28.64+0xc0] ;  /* 0x0000c00e1c217981 */ /* 0x000f22000c1e9900 */
[----:B------:R-:W1:Y:S01]  /*0600*/  S2R R13, SR_TID.X ;  /* 0x00000000000d7919 */ /* 0x000e620000002100 */
[----:B------:R-:W0:Y:S01]  /*0610*/  S2UR UR7, SR_CgaCtaId ;  /* 0x00000000000779c3 */ /* 0x000e220000008800 */
[----:B-1----:R-:W-:-:S04]  /*0620*/  SHF.L.U32 R13, R13, 0x2, RZ ;  /* 0x000000020d0d7819 */ /* 0x002fc800000006ff */
[-C--:B------:R-:W-:Y:S02]  /*0630*/  IADD3 R43, PT, PT, R16, R13.reuse, RZ ;  /* 0x0000000d102b7210 */ /* 0x080fe40007ffe0ff */
[-C--:B0-----:R-:W-:Y:S02]  /*0640*/  IADD3 R31, PT, PT, R18, R13.reuse, RZ ;  /* 0x0000000d121f7210 */ /* 0x081fe40007ffe0ff */
[----:B------:R-:W-:Y:S01]  /*0650*/  IADD3 R30, PT, PT, R20, R13, RZ ;  /* 0x0000000d141e7210 */ /* 0x000fe20007ffe0ff */
[----:B------:R-:W-:Y:S01]  /*0660*/  UIADD3 UR4, UPT, UPT, UR4, 0x10, URZ ;  /* 0x0000001004047890 */ /* 0x000fe2000fffe0ff */
[----:B------:R-:W-:Y:S02]  /*0670*/  UMOV UR5, 0x400 ;  /* 0x0000040000057882 */ /* 0x000fe40000000000 */
[----:B------:R-:W-:Y:S02]  /*0680*/  UIADD3 UR6, UPT, UPT, UR5, 0x1000, URZ ;  /* 0x0000100005067890 */ /* 0x000fe4000fffe0ff */
[----:B------:R-:W-:-:S02]  /*0690*/  UIADD3 UR8, UPT, UPT, UR5, 0x1400, URZ ;  /* 0x0000140005087890 */ /* 0x000fc4000fffe0ff */
[----:B------:R-:W-:Y:S02]  /*06a0*/  UIADD3 UR9, UPT, UPT, UR5, 0x1800, URZ ;  /* 0x0000180005097890 */ /* 0x000fe4000fffe0ff */
[----:B------:R-:W-:Y:S01]  /*06b0*/  UIADD3 UR5, UPT, UPT, UR5, 0x1c00, URZ ;  /* 0x00001c0005057890 */ /* 0x000fe2000fffe0ff */
[----:B------:R-:W-:Y:S01]  /*06c0*/  ISETP.LE.AND P0, PT, R9, UR4, PT ;  /* 0x0000000409007c0c */ /* 0x000fe2000bf03270 */
[----:B------:R-:W-:Y:S02]  /*06d0*/  ULEA UR6, UR7, UR6, 0x18 ;  /* 0x0000000607067291 */ /* 0x000fe4000f8ec0ff */
[----:B------:R-:W-:Y:S02]  /*06e0*/  ULEA UR8, UR7, UR8, 0x18 ;  /* 0x0000000807087291 */ /* 0x000fe4000f8ec0ff */
[----:B------:R-:W-:Y:S02]  /*06f0*/  ULEA UR9, UR7, UR9, 0x18 ;  /* 0x0000000907097291 */ /* 0x000fe4000f8ec0ff */
[----:B------:R-:W-:-:S03]  /*0700*/  ULEA UR5, UR7, UR5, 0x18 ;  /* 0x0000000507057291 */ /* 0x000fc6000f8ec0ff */
[----:B------:R-:W-:Y:S01]  /*0710*/  UMOV UR7, 0x4 ;  /* 0x0000000400077882 */ /* 0x000fe20000000000 */
[----:B-----5:R0:W-:Y:S04]  /*0720*/  STS [R43], R10 ;  /* 0x0000000a2b007388 */ /* 0x0201e80000000800 */
[----:B--2---:R0:W-:Y:S04]  /*0730*/  STS [R23], R42 ;  /* 0x0000002a17007388 */ /* 0x0041e80000000800 */
[----:B---3--:R0:W-:Y:S04]  /*0740*/  STS [R31], R32 ;  /* 0x000000201f007388 */ /* 0x0081e80000000800 */
[----:B----4-:R0:W-:Y:S04]  /*0750*/  STS [R30], R41 ;  /* 0x000000291e007388 */ /* 0x0101e80000000800 */
[----:B------:R0:W-:Y:S04]  /*0760*/  STS [R17], R44 ;  /* 0x0000002c11007388 */ /* 0x0001e80000000800 */
[----:B------:R0:W-:Y:S04]  /*0770*/  STS [R19], R34 ;  /* 0x0000002213007388 */ /* 0x0001e80000000800 */
[----:B------:R0:W-:Y:S04]  /*0780*/  STS [R21], R26 ;  /* 0x0000001a15007388 */ /* 0x0001e80000000800 */
[----:B------:R0:W-:Y:S01]  /*0790*/  STS [R22], R33 ;  /* 0x0000002116007388 */ /* 0x0001e20000000800 */
[----:B------:R-:W-:Y:S06]  /*07a0*/  BAR.SYNC.DEFER_BLOCKING 0x0 ;  /* 0x0000000000007b1d */ /* 0x000fec0000010000 */
.L_x_54:
[----:B------:R-:W-:Y:S04]  /*07b0*/  LDS R29, [R16+UR7+-0x4] ;  /* 0xfffffc07101d7984 */ /* 0x000fe80008000800 */
[----:B0-----:R-:W0:Y:S04]  /*07c0*/  LDS R31, [R13+UR6] ;  /* 0x000000060d1f7984 */ /* 0x001e280008000800 */
[----:B------:R-:W1:Y:S04]  /*07d0*/  LDS R32, [R15+UR7+-0x4] ;  /* 0xfffffc070f207984 */ /* 0x000e680008000800 */
[----:B------:R-:W2:Y:S04]  /*07e0*/  LDS R9, [R18+UR7+-0x4] ;  /* 0xfffffc0712097984 */ /* 0x000ea80008000800 */
[----:B------:R-:W3:Y:S04]  /*07f0*/  LDS R26, [R20+UR7+-0x4] ;  /* 0xfffffc07141a7984 */ /* 0x000ee80008000800 */
[----:B------:R-:W4:Y:S04]  /*0800*/  LDS R30, [R13+UR8] ;  /* 0x000000080d1e7984 */ /* 0x000f280008000800 */
[----:B------:R-:W5:Y:S04]  /*0810*/  LDS R28, [R13+UR9] ;  /* 0x000000090d1c7984 */ /* 0x000f680008000800 */
[----:B------:R-:W5:Y:S04]  /*0820*/  LDS R10, [R13+UR5] ;  /* 0x000000050d0a7984 */ /* 0x000f680008000800 */
[----:B------:R-:W-:Y:S04]  /*0830*/  LDS R34, [R13+UR9+0x40] ;  /* 0x000040090d227984 */ /* 0x000fe80008000800 */
[----:B------:R-:W-:Y:S01]  /*0840*/  LDS R33, [R13+UR5+0x40] ;  /* 0x000040050d217984 */ /* 0x000fe20008000800 */
[----:B0-----:R-:W-:Y:S01]  /*0850*/  FFMA R12, R29, R31, R12 ;  /* 0x0000001f1d0c7223 */ /* 0x001fe2000000000c */
[C---:B-1----:R-:W-:Y:S01]  /*0860*/  FFMA R6, R31.reuse, R32, R6 ;  /* 0x000000201f067223 */ /* 0x042fe20000000006 */
[C---:B--2---:R-:W-:Y:S01]  /*0870*/  FFMA R5, R31.reuse, R9, R5 ;  /* 0x000000091f057223 */ /* 0x044fe20000000005 */
[----:B---3--:R-:W-:-:S02]  /*0880*/  FFMA R7, R31, R26, R7 ;  /* 0x0000001a1f077223 */ /* 0x008fc40000000007 */
[----:B------:R-:W0:Y:S01]  /*0890*/  LDS R31, [R15+UR7] ;  /* 0x000000070f1f7984 */ /* 0x000e220008000800 */
[-C--:B----4-:R-:W-:Y:S01]  /*08a0*/  FFMA R8, R29, R30.reuse, R8 ;  /* 0x0000001e1d087223 */ /* 0x090fe20000000008 */
[-C--:B------:R-:W-:Y:S01]  /*08b0*/  FFMA R42, R32, R30.reuse, R35 ;  /* 0x0000001e202a7223 */ /* 0x080fe20000000023 */
[-C--:B------:R-:W-:Y:S01]  /*08c0*/  FFMA R41, R9, R30.reuse, R36 ;  /* 0x0000001e09297223 */ /* 0x080fe20000000024 */
[----:B------:R-:W-:Y:S01]  /*08d0*/  FFMA R37, R26, R30, R37 ;  /* 0x0000001e1a257223 */ /* 0x000fe20000000025 */
[-C--:B-----5:R-:W-:Y:S01]  /*08e0*/  FFMA R38, R29, R28.reuse, R38 ;  /* 0x0000001c1d267223 */ /* 0x0a0fe20000000026 */
[-C--:B------:R-:W-:Y:S01]  /*08f0*/  FFMA R44, R32, R28.reuse, R39 ;  /* 0x0000001c202c7223 */ /* 0x080fe20000000027 */
[-C--:B------:R-:W-:Y:S01]  /*0900*/  FFMA R43, R9, R28.reuse, R40 ;  /* 0x0000001c092b7223 */ /* 0x080fe20000000028 */
[----:B------:R-:W-:Y:S01]  /*0910*/  FFMA R25, R26, R28, R25 ;  /* 0x0000001c1a197223 */ /* 0x000fe20000000019 */
[-C--:B------:R-:W-:Y:S01]  /*0920*/  FFMA R27, R29, R10.reuse, R27 ;  /* 0x0000000a1d1b7223 */ /* 0x080fe2000000001b */
[----:B------:R-:W1:Y:S01]  /*0930*/  LDS R35, [R13+UR6+0x40] ;  /* 0x000040060d237984 */ /* 0x000e620008000800 */
[-C--:B------:R-:W-:Y:S01]  /*0940*/  FFMA R32, R32, R10.reuse, R45 ;  /* 0x0000000a20207223 */ /* 0x080fe2000000002d */
[-C--:B------:R-:W-:Y:S01]  /*0950*/  FFMA R9, R9, R10.reuse, R24 ;  /* 0x0000000a09097223 */ /* 0x080fe20000000018 */
[----:B------:R-:W-:Y:S01]  /*0960*/  FFMA R11, R26, R10, R11 ;  /* 0x0000000a1a0b7223 */ /* 0x000fe2000000000b */
[----:B------:R-:W2:Y:S04]  /*0970*/  LDS R29, [R16+UR7] ;  /* 0x00000007101d7984 */ /* 0x000ea80008000800 */
[----:B------:R-:W3:Y:S04]  /*0980*/  LDS R28, [R18+UR7] ;  /* 0x00000007121c7984 */ /* 0x000ee80008000800 */
[----:B------:R-:W4:Y:S01]  /*0990*/  LDS R30, [R20+UR7] ;  /* 0x00000007141e7984 */ /* 0x000f220008000800 */
[----:B------:R-:W-:-:S03]  /*09a0*/  UIADD3 UR7, UPT, UPT, UR7, 0x8, URZ ;  /* 0x0000000807077890 */ /* 0x000fc6000fffe0ff */
[----:B------:R5:W4:Y:S01]  /*09b0*/  LDS R39, [R13+UR8+0x40] ;  /* 0x000040080d277984 */ /* 0x000b220008000800 */
[----:B------:R-:W-:Y:S01]  /*09c0*/  UISETP.NE.AND UP0, UPT, UR7, 0x44, UPT ;  /* 0x000000440700788c */ /* 0x000fe2000bf05270 */
[----:B-----5:R-:W-:Y:S01]  /*09d0*/  IADD3 R13, PT, PT, R13, 0x80, RZ ;  /* 0x000000800d0d7810 */ /* 0x020fe20007ffe0ff */
[----:B0-----:R-:W-:Y:S01]  /*09e0*/  FFMA R45, R31, R33, R32 ;  /* 0x000000211f2d7223 */ /* 0x001fe20000000020 */
[----:B-1----:R-:W-:Y:S01]  /*09f0*/  FFMA R6, R35, R31, R6 ;  /* 0x0000001f23067223 */ /* 0x002fe20000000006 */
[C---:B--2---:R-:W-:Y:S01]  /*0a00*/  FFMA R12, R29.reuse, R35, R12 ;  /* 0x000000231d0c7223 */ /* 0x044fe2000000000c */
[C---:B------:R-:W-:Y:S01]  /*0a10*/  FFMA R38, R29.reuse, R34, R38 ;  /* 0x000000221d267223 */ /* 0x040fe20000000026 */
[-C--:B------:R-:W-:Y:S01]  /*0a20*/  FFMA R27, R29, R33.reuse, R27 ;  /* 0x000000211d1b7223 */ /* 0x080fe2000000001b */
[C---:B---3--:R-:W-:Y:S01]  /*0a30*/  FFMA R5, R35.reuse, R28, R5 ;  /* 0x0000001c23057223 */ /* 0x048fe20000000005 */
[C---:B------:R-:W-:Y:S01]  /*0a40*/  FFMA R40, R28.reuse, R34, R43 ;  /* 0x000000221c287223 */ /* 0x040fe2000000002b */
[-C--:B------:R-:W-:Y:S01]  /*0a50*/  FFMA R24, R28, R33.reuse, R9 ;  /* 0x000000211c187223 */ /* 0x080fe20000000009 */
[----:B----4-:R-:W-:Y:S01]  /*0a60*/  FFMA R7, R35, R30, R7 ;  /* 0x0000001e23077223 */ /* 0x010fe20000000007 */
[CC--:B------:R-:W-:Y:S01]  /*0a70*/  FFMA R25, R30.reuse, R34.reuse, R25 ;  /* 0x000000221e197223 */ /* 0x0c0fe20000000019 */
[----:B------:R-:W-:Y:S01]  /*0a80*/  FFMA R11, R30, R33, R11 ;  /* 0x000000211e0b7223 */ /* 0x000fe2000000000b */
[-C--:B------:R-:W-:Y:S01]  /*0a90*/  FFMA R8, R29, R39.reuse, R8 ;  /* 0x000000271d087223 */ /* 0x080fe20000000008 */
[CC--:B------:R-:W-:Y:S01]  /*0aa0*/  FFMA R35, R31.reuse, R39.reuse, R42 ;  /* 0x000000271f237223 */ /* 0x0c0fe2000000002a */
[-C--:B------:R-:W-:Y:S01]  /*0ab0*/  FFMA R36, R28, R39.reuse, R41 ;  /* 0x000000271c247223 */ /* 0x080fe20000000029 */
[----:B------:R-:W-:Y:S01]  /*0ac0*/  FFMA R37, R30, R39, R37 ;  /* 0x000000271e257223 */ /* 0x000fe20000000025 */
[----:B------:R-:W-:Y:S01]  /*0ad0*/  FFMA R39, R31, R34, R44 ;  /* 0x000000221f277223 */ /* 0x000fe2000000002c */
[----:B------:R-:W-:Y:S06]  /*0ae0*/  BRA.U UP0, `(.L_x_54) ;  /* 0xfffffffd00307547 */ /* 0x000fec000b83ffff */
[----:B------:R-:W-:Y:S06]  /*0af0*/  BAR.SYNC.DEFER_BLOCKING 0x0 ;  /* 0x0000000000007b1d */ /* 0x000fec0000010000 */
[----:B------:R-:W-:Y:S05]  /*0b00*/  @!P0 BRA `(.L_x_55) ;  /* 0xfffffff8006c8947 */ /* 0x000fea000383ffff */
.L_x_53:
[----:B------:R-:W0:Y:S01]  /*0b10*/  LDC.64 R14, c[0x0][0x390] ;  /* 0x0000e400ff0e7b82 */ /* 0x000e220000000a00 */
[----:B------:R-:W-:-:S04]  /*0b20*/  IMAD R3, R4, R2, R3 ;  /* 0x0000000204037224 */ /* 0x000fc800078e0203 */
[----:B0-----:R-:W-:-:S05]  /*0b30*/  IMAD.WIDE R14, R3, 0x4, R14 ;  /* 0x00000004030e7825 */ /* 0x001fca00078e020e */
[----:B-1----:R-:W-:Y:S01]  /*0b40*/  STG.E desc[UR14][R14.64], R12 ;  /* 0x0000000c0e007986 */ /* 0x002fe2000c10190e */
[----:B------:R-:W-:-:S05]  /*0b50*/  IMAD.WIDE R16, R2, 0x4, R14 ;  /* 0x0000000402107825 */ /* 0x000fca00078e020e */
[----:B------:R-:W-:Y:S01]  /*0b60*/  STG.E desc[UR14][R16.64], R6 ;  /* 0x0000000610007986 */ /* 0x000fe2000c10190e */
[----:B------:R-:W-:-:S05]  /*0b70*/  IMAD.WIDE R18, R2, 0x4, R16 ;  /* 0x0000000402127825 */ /* 0x000fca00078e0210 */
[----:B------:R-:W-:Y:S01]  /*0b80*/  STG.E desc[UR14][R18.64], R5 ;  /* 0x0000000512007986 */ /* 0x000fe2000c10190e */
[----:B------:R-:W-:-:S05]  /*0b90*/  IMAD.WIDE R2, R2, 0x4, R18 ;  /* 0x0000000402027825 */ /* 0x000fca00078e0212 */
[----:B------:R-:W-:Y:S04]  /*0ba0*/  STG.E desc[UR14][R2.64], R7 ;  /* 0x0000000702007986 */ /* 0x000fe8000c10190e */
        /* <DEDUP_REMOVED lines=11> */
[----:B------:R-:W-:Y:S01]  /*0c60*/  STG.E desc[UR14][R2.64+0xc0], R11 ;  /* 0x0000c00b02007986 */ /* 0x000fe2000c10190e */
[----:B------:R-:W-:Y:S05]  /*0c70*/  EXIT ;  /* 0x000000000000794d */ /* 0x000fea0003800000 */
.L_x_56:
        /* <DEDUP_REMOVED lines=16> */
.L_x_62:


//--------------------- .nv.shared.reserved.0     --------------------------
	.section	.nv.shared.reserved.0,"aw",@nobits
	.weak		__nv_reservedSMEM_offset_0_alias
	.size		__nv_reservedSMEM_offset_0_alias, 0, 64
	.other		__nv_reservedSMEM_offset_0_alias,@"STO_CUDA_RESERVED_SHARED STV_DEFAULT"
__nv_reservedSMEM_offset_0_alias:
	.zero		0
	.zero		64


//--------------------- .nv.shared._Z8ab16_gpuPKfS0_Pfiii --------------------------
	.section	.nv.shared._Z8ab16_gpuPKfS0_Pfiii,"aw",@nobits
	.sectionflags	@""
	.align	4
.nv.shared._Z8ab16_gpuPKfS0_Pfiii:
	.zero		33792


//--------------------- .nv.shared._Z6ab_gpuPKfS0_Pfiii --------------------------
	.section	.nv.shared._Z6ab_gpuPKfS0_Pfiii,"aw",@nobits
	.sectionflags	@""
	.align	4
.nv.shared._Z6ab_gpuPKfS0_Pfiii:
	.zero		9216


//--------------------- .nv.constant0._Z8aTbT_gpuPKfS0_Pfiii --------------------------
	.section	.nv.constant0._Z8aTbT_gpuPKfS0_Pfiii,"a",@progbits
	.sectionflags	@""
	.align	4
.nv.constant0._Z8aTbT_gpuPKfS0_Pfiii:
	.zero		932


//--------------------- .nv.constant0._Z7aTb_gpuPKfS0_Pfiii --------------------------
	.section	.nv.constant0._Z7aTb_gpuPKfS0_Pfiii,"a",@progbits
	.sectionflags	@""
	.align	4
.nv.constant0._Z7aTb_gpuPKfS0_Pfiii:
	.zero		932


//--------------------- .nv.constant0._Z7abT_gpuPKfS0_Pfiii --------------------------
	.section	.nv.constant0._Z7abT_gpuPKfS0_Pfiii,"a",@progbits
	.sectionflags	@""
	.align	4
.nv.constant0._Z7abT_gpuPKfS0_Pfiii:
	.zero		932


//--------------------- .nv.constant0._Z8ab_gpu_1PKfS0_Pfiii --------------------------
	.section	.nv.constant0._Z8ab_gpu_1PKfS0_Pfiii,"a",@progbits
	.sectionflags	@""
	.align	4
.nv.constant0._Z8ab_gpu_1PKfS0_Pfiii:
	.zero		932


//--------------------- .nv.constant0._Z8ab16_gpuPKfS0_Pfiii --------------------------
	.section	.nv.constant0._Z8ab16_gpuPKfS0_Pfiii,"a",@progbits
	.sectionflags	@""
	.align	4
.nv.constant0._Z8ab16_gpuPKfS0_Pfiii:
	.zero		932


//--------------------- .nv.constant0._Z6ab_gpuPKfS0_Pfiii --------------------------
	.section	.nv.constant0._Z6ab_gpuPKfS0_Pfiii,"a",@progbits
	.sectionflags	@""
	.align	4
.nv.constant0._Z6ab_gpuPKfS0_Pfiii:
	.zero		932


//--------------------- SYMBOLS --------------------------

	.type		.nv.reservedSmem.offset0,@object
	.size		.nv.reservedSmem.offset0,0x4
	.type		.nv.reservedSmem.cap,@object
	.size		.nv.reservedSmem.cap,0x4
